//
// Generated by NVIDIA NVVM Compiler
//
// Compiler Build ID: CL-36424714
// Cuda compilation tools, release 13.0, V13.0.88
// Based on NVVM 20.0.0
//

.version 9.0
.target sm_100
.address_size 64

	// .globl	_Z14monte_carlo_piPiS_P17curandStateXORWOW
.global .align 4 .b8 precalc_xorwow_matrix[102400];
.global .align 4 .b8 precalc_xorwow_offset_matrix[102400];
.global .align 4 .b8 mrg32k3aM1[2304];
.global .align 4 .b8 mrg32k3aM2[2304];
.global .align 4 .b8 mrg32k3aM1SubSeq[2016];
.global .align 4 .b8 mrg32k3aM2SubSeq[2016];
.global .align 4 .b8 mrg32k3aM1Seq[2304];
.global .align 4 .b8 mrg32k3aM2Seq[2304];
.const .align 8 .b8 __cr_lgamma_table[72];

.visible .entry _Z14monte_carlo_piPiS_P17curandStateXORWOW(
	.param .u64 .ptr .align 1 _Z14monte_carlo_piPiS_P17curandStateXORWOW_param_0,
	.param .u64 .ptr .align 1 _Z14monte_carlo_piPiS_P17curandStateXORWOW_param_1,
	.param .u64 .ptr .align 1 _Z14monte_carlo_piPiS_P17curandStateXORWOW_param_2
)
{
	.reg .pred 	%p<29>;
	.reg .b32 	%r<546>;
	.reg .b32 	%f<25>;
	.reg .b64 	%rd<23>;

	ld.param.u64 	%rd8, [_Z14monte_carlo_piPiS_P17curandStateXORWOW_param_0];
	ld.param.u64 	%rd9, [_Z14monte_carlo_piPiS_P17curandStateXORWOW_param_1];
	ld.param.u64 	%rd11, [_Z14monte_carlo_piPiS_P17curandStateXORWOW_param_2];
	cvta.to.global.u64 	%rd12, %rd11;
	mov.u32 	%r222, %tid.x;
	mov.u32 	%r223, %ctaid.x;
	mov.u32 	%r224, %ntid.x;
	mad.lo.s32 	%r225, %r223, %r224, %r222;
	// begin inline asm
	mov.u64 	%rd10, %clock64;
	// end inline asm
	cvt.s64.s32 	%rd22, %r225;
	mul.wide.s32 	%rd13, %r225, 48;
	add.s64 	%rd2, %rd12, %rd13;
	cvt.u32.u64 	%r226, %rd10;
	xor.b32  	%r227, %r226, -1429050551;
	mul.lo.s32 	%r1, %r227, 1099087573;
	{ .reg .b32 tmp; mov.b64 {tmp, %r228}, %rd10; }
	xor.b32  	%r2, %r228, -136515619;
	mul.lo.s32 	%r229, %r2, -1703105765;
	add.s32 	%r230, %r1, %r229;
	add.s32 	%r3, %r230, 6615241;
	add.s32 	%r452, %r1, 123456789;
	st.global.v2.u32 	[%rd2], {%r3, %r452};
	xor.b32  	%r451, %r1, 362436069;
	add.s32 	%r450, %r229, 521288629;
	st.global.v2.u32 	[%rd2+8], {%r451, %r450};
	xor.b32  	%r449, %r229, 88675123;
	add.s32 	%r448, %r1, 5783321;
	st.global.v2.u32 	[%rd2+16], {%r449, %r448};
	setp.eq.s32 	%p1, %r225, 0;
	@%p1 bra 	$L__BB0_42;
	mov.b32 	%r434, 0;
$L__BB0_2:
	and.b64  	%rd4, %rd22, 3;
	setp.eq.s64 	%p2, %rd4, 0;
	@%p2 bra 	$L__BB0_41;
	mul.wide.u32 	%rd14, %r434, 3200;
	mov.u64 	%rd15, precalc_xorwow_matrix;
	add.s64 	%rd5, %rd15, %rd14;
	cvt.u32.u64 	%r15, %rd4;
	mov.b32 	%r435, 0;
$L__BB0_4:
	mov.b32 	%r448, 0;
	mov.u32 	%r449, %r448;
	mov.u32 	%r450, %r448;
	mov.u32 	%r451, %r448;
	mov.u32 	%r452, %r448;
	mov.u32 	%r441, %r448;
$L__BB0_5:
	mul.wide.u32 	%rd16, %r441, 4;
	add.s64 	%rd17, %rd2, %rd16;
	ld.global.u32 	%r23, [%rd17+4];
	shl.b32 	%r24, %r441, 5;
	mov.b32 	%r447, 0;
$L__BB0_6:
	.pragma "nounroll";
	shr.u32 	%r235, %r23, %r447;
	and.b32  	%r236, %r235, 1;
	setp.eq.b32 	%p3, %r236, 1;
	not.pred 	%p4, %p3;
	add.s32 	%r237, %r24, %r447;
	mul.lo.s32 	%r238, %r237, 5;
	mul.wide.u32 	%rd18, %r238, 4;
	add.s64 	%rd6, %rd5, %rd18;
	@%p4 bra 	$L__BB0_8;
	ld.global.u32 	%r239, [%rd6];
	xor.b32  	%r452, %r452, %r239;
	ld.global.u32 	%r240, [%rd6+4];
	xor.b32  	%r451, %r451, %r240;
	ld.global.u32 	%r241, [%rd6+8];
	xor.b32  	%r450, %r450, %r241;
	ld.global.u32 	%r242, [%rd6+12];
	xor.b32  	%r449, %r449, %r242;
	ld.global.u32 	%r243, [%rd6+16];
	xor.b32  	%r448, %r448, %r243;
$L__BB0_8:
	and.b32  	%r245, %r235, 2;
	setp.eq.s32 	%p5, %r245, 0;
	@%p5 bra 	$L__BB0_10;
	ld.global.u32 	%r246, [%rd6+20];
	xor.b32  	%r452, %r452, %r246;
	ld.global.u32 	%r247, [%rd6+24];
	xor.b32  	%r451, %r451, %r247;
	ld.global.u32 	%r248, [%rd6+28];
	xor.b32  	%r450, %r450, %r248;
	ld.global.u32 	%r249, [%rd6+32];
	xor.b32  	%r449, %r449, %r249;
	ld.global.u32 	%r250, [%rd6+36];
	xor.b32  	%r448, %r448, %r250;
$L__BB0_10:
	and.b32  	%r252, %r235, 4;
	setp.eq.s32 	%p6, %r252, 0;
	@%p6 bra 	$L__BB0_12;
	ld.global.u32 	%r253, [%rd6+40];
	xor.b32  	%r452, %r452, %r253;
	ld.global.u32 	%r254, [%rd6+44];
	xor.b32  	%r451, %r451, %r254;
	ld.global.u32 	%r255, [%rd6+48];
	xor.b32  	%r450, %r450, %r255;
	ld.global.u32 	%r256, [%rd6+52];
	xor.b32  	%r449, %r449, %r256;
	ld.global.u32 	%r257, [%rd6+56];
	xor.b32  	%r448, %r448, %r257;
$L__BB0_12:
	and.b32  	%r259, %r235, 8;
	setp.eq.s32 	%p7, %r259, 0;
	@%p7 bra 	$L__BB0_14;
	ld.global.u32 	%r260, [%rd6+60];
	xor.b32  	%r452, %r452, %r260;
	ld.global.u32 	%r261, [%rd6+64];
	xor.b32  	%r451, %r451, %r261;
	ld.global.u32 	%r262, [%rd6+68];
	xor.b32  	%r450, %r450, %r262;
	ld.global.u32 	%r263, [%rd6+72];
	xor.b32  	%r449, %r449, %r263;
	ld.global.u32 	%r264, [%rd6+76];
	xor.b32  	%r448, %r448, %r264;
$L__BB0_14:
	and.b32  	%r266, %r235, 16;
	setp.eq.s32 	%p8, %r266, 0;
	@%p8 bra 	$L__BB0_16;
	ld.global.u32 	%r267, [%rd6+80];
	xor.b32  	%r452, %r452, %r267;
	ld.global.u32 	%r268, [%rd6+84];
	xor.b32  	%r451, %r451, %r268;
	ld.global.u32 	%r269, [%rd6+88];
	xor.b32  	%r450, %r450, %r269;
	ld.global.u32 	%r270, [%rd6+92];
	xor.b32  	%r449, %r449, %r270;
	ld.global.u32 	%r271, [%rd6+96];
	xor.b32  	%r448, %r448, %r271;
$L__BB0_16:
	and.b32  	%r273, %r235, 32;
	setp.eq.s32 	%p9, %r273, 0;
	@%p9 bra 	$L__BB0_18;
	ld.global.u32 	%r274, [%rd6+100];
	xor.b32  	%r452, %r452, %r274;
	ld.global.u32 	%r275, [%rd6+104];
	xor.b32  	%r451, %r451, %r275;
	ld.global.u32 	%r276, [%rd6+108];
	xor.b32  	%r450, %r450, %r276;
	ld.global.u32 	%r277, [%rd6+112];
	xor.b32  	%r449, %r449, %r277;
	ld.global.u32 	%r278, [%rd6+116];
	xor.b32  	%r448, %r448, %r278;
$L__BB0_18:
	and.b32  	%r280, %r235, 64;
	setp.eq.s32 	%p10, %r280, 0;
	@%p10 bra 	$L__BB0_20;
	ld.global.u32 	%r281, [%rd6+120];
	xor.b32  	%r452, %r452, %r281;
	ld.global.u32 	%r282, [%rd6+124];
	xor.b32  	%r451, %r451, %r282;
	ld.global.u32 	%r283, [%rd6+128];
	xor.b32  	%r450, %r450, %r283;
	ld.global.u32 	%r284, [%rd6+132];
	xor.b32  	%r449, %r449, %r284;
	ld.global.u32 	%r285, [%rd6+136];
	xor.b32  	%r448, %r448, %r285;
$L__BB0_20:
	and.b32  	%r287, %r235, 128;
	setp.eq.s32 	%p11, %r287, 0;
	@%p11 bra 	$L__BB0_22;
	ld.global.u32 	%r288, [%rd6+140];
	xor.b32  	%r452, %r452, %r288;
	ld.global.u32 	%r289, [%rd6+144];
	xor.b32  	%r451, %r451, %r289;
	ld.global.u32 	%r290, [%rd6+148];
	xor.b32  	%r450, %r450, %r290;
	ld.global.u32 	%r291, [%rd6+152];
	xor.b32  	%r449, %r449, %r291;
	ld.global.u32 	%r292, [%rd6+156];
	xor.b32  	%r448, %r448, %r292;
$L__BB0_22:
	and.b32  	%r294, %r235, 256;
	setp.eq.s32 	%p12, %r294, 0;
	@%p12 bra 	$L__BB0_24;
	ld.global.u32 	%r295, [%rd6+160];
	xor.b32  	%r452, %r452, %r295;
	ld.global.u32 	%r296, [%rd6+164];
	xor.b32  	%r451, %r451, %r296;
	ld.global.u32 	%r297, [%rd6+168];
	xor.b32  	%r450, %r450, %r297;
	ld.global.u32 	%r298, [%rd6+172];
	xor.b32  	%r449, %r449, %r298;
	ld.global.u32 	%r299, [%rd6+176];
	xor.b32  	%r448, %r448, %r299;
$L__BB0_24:
	and.b32  	%r301, %r235, 512;
	setp.eq.s32 	%p13, %r301, 0;
	@%p13 bra 	$L__BB0_26;
	ld.global.u32 	%r302, [%rd6+180];
	xor.b32  	%r452, %r452, %r302;
	ld.global.u32 	%r303, [%rd6+184];
	xor.b32  	%r451, %r451, %r303;
	ld.global.u32 	%r304, [%rd6+188];
	xor.b32  	%r450, %r450, %r304;
	ld.global.u32 	%r305, [%rd6+192];
	xor.b32  	%r449, %r449, %r305;
	ld.global.u32 	%r306, [%rd6+196];
	xor.b32  	%r448, %r448, %r306;
$L__BB0_26:
	and.b32  	%r308, %r235, 1024;
	setp.eq.s32 	%p14, %r308, 0;
	@%p14 bra 	$L__BB0_28;
	ld.global.u32 	%r309, [%rd6+200];
	xor.b32  	%r452, %r452, %r309;
	ld.global.u32 	%r310, [%rd6+204];
	xor.b32  	%r451, %r451, %r310;
	ld.global.u32 	%r311, [%rd6+208];
	xor.b32  	%r450, %r450, %r311;
	ld.global.u32 	%r312, [%rd6+212];
	xor.b32  	%r449, %r449, %r312;
	ld.global.u32 	%r313, [%rd6+216];
	xor.b32  	%r448, %r448, %r313;
$L__BB0_28:
	and.b32  	%r315, %r235, 2048;
	setp.eq.s32 	%p15, %r315, 0;
	@%p15 bra 	$L__BB0_30;
	ld.global.u32 	%r316, [%rd6+220];
	xor.b32  	%r452, %r452, %r316;
	ld.global.u32 	%r317, [%rd6+224];
	xor.b32  	%r451, %r451, %r317;
	ld.global.u32 	%r318, [%rd6+228];
	xor.b32  	%r450, %r450, %r318;
	ld.global.u32 	%r319, [%rd6+232];
	xor.b32  	%r449, %r449, %r319;
	ld.global.u32 	%r320, [%rd6+236];
	xor.b32  	%r448, %r448, %r320;
$L__BB0_30:
	and.b32  	%r322, %r235, 4096;
	setp.eq.s32 	%p16, %r322, 0;
	@%p16 bra 	$L__BB0_32;
	ld.global.u32 	%r323, [%rd6+240];
	xor.b32  	%r452, %r452, %r323;
	ld.global.u32 	%r324, [%rd6+244];
	xor.b32  	%r451, %r451, %r324;
	ld.global.u32 	%r325, [%rd6+248];
	xor.b32  	%r450, %r450, %r325;
	ld.global.u32 	%r326, [%rd6+252];
	xor.b32  	%r449, %r449, %r326;
	ld.global.u32 	%r327, [%rd6+256];
	xor.b32  	%r448, %r448, %r327;
$L__BB0_32:
	and.b32  	%r329, %r235, 8192;
	setp.eq.s32 	%p17, %r329, 0;
	@%p17 bra 	$L__BB0_34;
	ld.global.u32 	%r330, [%rd6+260];
	xor.b32  	%r452, %r452, %r330;
	ld.global.u32 	%r331, [%rd6+264];
	xor.b32  	%r451, %r451, %r331;
	ld.global.u32 	%r332, [%rd6+268];
	xor.b32  	%r450, %r450, %r332;
	ld.global.u32 	%r333, [%rd6+272];
	xor.b32  	%r449, %r449, %r333;
	ld.global.u32 	%r334, [%rd6+276];
	xor.b32  	%r448, %r448, %r334;
$L__BB0_34:
	and.b32  	%r336, %r235, 16384;
	setp.eq.s32 	%p18, %r336, 0;
	@%p18 bra 	$L__BB0_36;
	ld.global.u32 	%r337, [%rd6+280];
	xor.b32  	%r452, %r452, %r337;
	ld.global.u32 	%r338, [%rd6+284];
	xor.b32  	%r451, %r451, %r338;
	ld.global.u32 	%r339, [%rd6+288];
	xor.b32  	%r450, %r450, %r339;
	ld.global.u32 	%r340, [%rd6+292];
	xor.b32  	%r449, %r449, %r340;
	ld.global.u32 	%r341, [%rd6+296];
	xor.b32  	%r448, %r448, %r341;
$L__BB0_36:
	and.b32  	%r343, %r235, 32768;
	setp.eq.s32 	%p19, %r343, 0;
	@%p19 bra 	$L__BB0_38;
	ld.global.u32 	%r344, [%rd6+300];
	xor.b32  	%r452, %r452, %r344;
	ld.global.u32 	%r345, [%rd6+304];
	xor.b32  	%r451, %r451, %r345;
	ld.global.u32 	%r346, [%rd6+308];
	xor.b32  	%r450, %r450, %r346;
	ld.global.u32 	%r347, [%rd6+312];
	xor.b32  	%r449, %r449, %r347;
	ld.global.u32 	%r348, [%rd6+316];
	xor.b32  	%r448, %r448, %r348;
$L__BB0_38:
	add.s32 	%r447, %r447, 16;
	setp.ne.s32 	%p20, %r447, 32;
	@%p20 bra 	$L__BB0_6;
	mad.lo.s32 	%r349, %r441, -31, %r24;
	add.s32 	%r441, %r349, 1;
	setp.ne.s32 	%p21, %r441, 5;
	@%p21 bra 	$L__BB0_5;
	st.global.u32 	[%rd2+4], %r452;
	st.global.u32 	[%rd2+8], %r451;
	st.global.u32 	[%rd2+12], %r450;
	st.global.u32 	[%rd2+16], %r449;
	st.global.u32 	[%rd2+20], %r448;
	add.s32 	%r435, %r435, 1;
	setp.lt.u32 	%p22, %r435, %r15;
	@%p22 bra 	$L__BB0_4;
$L__BB0_41:
	shr.u64 	%rd7, %rd22, 2;
	add.s32 	%r434, %r434, 1;
	setp.gt.u64 	%p23, %rd22, 3;
	mov.u64 	%rd22, %rd7;
	@%p23 bra 	$L__BB0_2;
$L__BB0_42:
	mov.b32 	%r544, 0;
	st.global.v2.u32 	[%rd2+24], {%r544, %r544};
	st.global.u32 	[%rd2+32], %r544;
	mov.b64 	%rd19, 0;
	st.global.u64 	[%rd2+40], %rd19;
	mul.lo.s32 	%r351, %r2, 1703105765;
	sub.s32 	%r352, %r1, %r351;
	add.s32 	%r538, %r352, 6977678;
	mov.u32 	%r545, %r544;
$L__BB0_43:
	shr.u32 	%r353, %r452, 2;
	xor.b32  	%r354, %r353, %r452;
	shl.b32 	%r355, %r448, 4;
	shl.b32 	%r356, %r354, 1;
	xor.b32  	%r357, %r356, %r355;
	xor.b32  	%r358, %r357, %r354;
	xor.b32  	%r359, %r358, %r448;
	shr.u32 	%r360, %r451, 2;
	xor.b32  	%r361, %r360, %r451;
	shl.b32 	%r362, %r359, 4;
	shl.b32 	%r363, %r361, 1;
	xor.b32  	%r364, %r363, %r362;
	xor.b32  	%r365, %r364, %r361;
	xor.b32  	%r366, %r365, %r359;
	shr.u32 	%r367, %r450, 2;
	xor.b32  	%r368, %r367, %r450;
	shl.b32 	%r369, %r366, 4;
	shl.b32 	%r370, %r368, 1;
	xor.b32  	%r371, %r370, %r369;
	xor.b32  	%r372, %r371, %r368;
	xor.b32  	%r373, %r372, %r366;
	shr.u32 	%r374, %r449, 2;
	xor.b32  	%r375, %r374, %r449;
	shl.b32 	%r376, %r373, 4;
	shl.b32 	%r377, %r375, 1;
	xor.b32  	%r378, %r377, %r376;
	xor.b32  	%r379, %r378, %r375;
	xor.b32  	%r452, %r379, %r373;
	shr.u32 	%r380, %r448, 2;
	xor.b32  	%r381, %r380, %r448;
	shl.b32 	%r382, %r452, 4;
	shl.b32 	%r383, %r381, 1;
	xor.b32  	%r384, %r383, %r382;
	xor.b32  	%r385, %r384, %r381;
	xor.b32  	%r451, %r385, %r452;
	shr.u32 	%r386, %r359, 2;
	xor.b32  	%r387, %r386, %r359;
	shl.b32 	%r388, %r451, 4;
	shl.b32 	%r389, %r387, 1;
	xor.b32  	%r390, %r389, %r388;
	xor.b32  	%r391, %r390, %r387;
	xor.b32  	%r450, %r391, %r451;
	shr.u32 	%r392, %r366, 2;
	xor.b32  	%r393, %r392, %r366;
	shl.b32 	%r394, %r450, 4;
	shl.b32 	%r395, %r393, 1;
	xor.b32  	%r396, %r395, %r394;
	xor.b32  	%r397, %r396, %r393;
	xor.b32  	%r449, %r397, %r450;
	shr.u32 	%r398, %r373, 2;
	xor.b32  	%r399, %r398, %r373;
	shl.b32 	%r400, %r449, 4;
	shl.b32 	%r401, %r399, 1;
	xor.b32  	%r402, %r401, %r400;
	xor.b32  	%r403, %r402, %r399;
	xor.b32  	%r448, %r403, %r449;
	add.s32 	%r404, %r538, %r448;
	add.s32 	%r405, %r359, %r538;
	cvt.rn.f32.u32 	%f1, %r405;
	fma.rn.f32 	%f2, %f1, 0f2F800000, 0f2F000000;
	add.s32 	%r406, %r538, %r366;
	add.s32 	%r407, %r406, 362437;
	cvt.rn.f32.u32 	%f3, %r407;
	fma.rn.f32 	%f4, %f3, 0f2F800000, 0f2F000000;
	mul.f32 	%f5, %f4, %f4;
	fma.rn.f32 	%f6, %f2, %f2, %f5;
	setp.le.f32 	%p24, %f6, 0f3F800000;
	selp.u32 	%r408, 1, 0, %p24;
	add.s32 	%r409, %r545, %r408;
	add.s32 	%r410, %r538, %r373;
	add.s32 	%r411, %r410, 724874;
	cvt.rn.f32.u32 	%f7, %r411;
	fma.rn.f32 	%f8, %f7, 0f2F800000, 0f2F000000;
	add.s32 	%r412, %r538, %r452;
	add.s32 	%r413, %r412, 1087311;
	cvt.rn.f32.u32 	%f9, %r413;
	fma.rn.f32 	%f10, %f9, 0f2F800000, 0f2F000000;
	mul.f32 	%f11, %f10, %f10;
	fma.rn.f32 	%f12, %f8, %f8, %f11;
	setp.le.f32 	%p25, %f12, 0f3F800000;
	selp.u32 	%r414, 1, 0, %p25;
	add.s32 	%r415, %r409, %r414;
	add.s32 	%r416, %r538, %r451;
	add.s32 	%r417, %r416, 1449748;
	cvt.rn.f32.u32 	%f13, %r417;
	fma.rn.f32 	%f14, %f13, 0f2F800000, 0f2F000000;
	add.s32 	%r418, %r538, %r450;
	add.s32 	%r419, %r418, 1812185;
	cvt.rn.f32.u32 	%f15, %r419;
	fma.rn.f32 	%f16, %f15, 0f2F800000, 0f2F000000;
	mul.f32 	%f17, %f16, %f16;
	fma.rn.f32 	%f18, %f14, %f14, %f17;
	setp.le.f32 	%p26, %f18, 0f3F800000;
	selp.u32 	%r420, 1, 0, %p26;
	add.s32 	%r421, %r415, %r420;
	add.s32 	%r422, %r538, %r449;
	add.s32 	%r423, %r422, 2174622;
	cvt.rn.f32.u32 	%f19, %r423;
	fma.rn.f32 	%f20, %f19, 0f2F800000, 0f2F000000;
	add.s32 	%r424, %r404, 2537059;
	cvt.rn.f32.u32 	%f21, %r424;
	fma.rn.f32 	%f22, %f21, 0f2F800000, 0f2F000000;
	mul.f32 	%f23, %f22, %f22;
	fma.rn.f32 	%f24, %f20, %f20, %f23;
	setp.le.f32 	%p27, %f24, 0f3F800000;
	selp.u32 	%r425, 1, 0, %p27;
	add.s32 	%r545, %r421, %r425;
	add.s32 	%r544, %r544, 4;
	add.s32 	%r538, %r538, 2899496;
	setp.ne.s32 	%p28, %r544, 10000;
	@%p28 bra 	$L__BB0_43;
	add.s32 	%r426, %r3, -1341194592;
	st.global.v2.u32 	[%rd2+8], {%r451, %r450};
	st.global.v2.u32 	[%rd2+16], {%r449, %r448};
	st.global.v2.u32 	[%rd2], {%r426, %r452};
	cvta.to.global.u64 	%rd20, %rd8;
	cvta.to.global.u64 	%rd21, %rd9;
	atom.global.add.u32 	%r427, [%rd20], %r545;
	atom.global.add.u32 	%r428, [%rd21], 10000;
	ret;

}
	// .globl	_Z12setup_kernelP17curandStateXORWOWy
.visible .entry _Z12setup_kernelP17curandStateXORWOWy(
	.param .u64 .ptr .align 1 _Z12setup_kernelP17curandStateXORWOWy_param_0,
	.param .u64 _Z12setup_kernelP17curandStateXORWOWy_param_1
)
{
	.reg .pred 	%p<24>;
	.reg .b32 	%r<413>;
	.reg .b64 	%rd<19>;

	ld.param.u64 	%rd8, [_Z12setup_kernelP17curandStateXORWOWy_param_0];
	ld.param.u64 	%rd9, [_Z12setup_kernelP17curandStateXORWOWy_param_1];
	cvta.to.global.u64 	%rd10, %rd8;
	mov.u32 	%r182, %tid.x;
	mov.u32 	%r183, %ctaid.x;
	mov.u32 	%r184, %ntid.x;
	mad.lo.s32 	%r185, %r183, %r184, %r182;
	cvt.s64.s32 	%rd18, %r185;
	mul.wide.s32 	%rd11, %r185, 48;
	add.s64 	%rd2, %rd10, %rd11;
	cvt.u32.u64 	%r186, %rd9;
	xor.b32  	%r187, %r186, -1429050551;
	mul.lo.s32 	%r188, %r187, 1099087573;
	{ .reg .b32 tmp; mov.b64 {tmp, %r189}, %rd9; }
	xor.b32  	%r190, %r189, -136515619;
	mul.lo.s32 	%r191, %r190, -1703105765;
	add.s32 	%r192, %r188, %r191;
	add.s32 	%r193, %r192, 6615241;
	add.s32 	%r194, %r188, 123456789;
	st.global.v2.u32 	[%rd2], {%r193, %r194};
	xor.b32  	%r195, %r188, 362436069;
	add.s32 	%r196, %r191, 521288629;
	st.global.v2.u32 	[%rd2+8], {%r195, %r196};
	xor.b32  	%r197, %r191, 88675123;
	add.s32 	%r198, %r188, 5783321;
	st.global.v2.u32 	[%rd2+16], {%r197, %r198};
	setp.eq.s32 	%p1, %r185, 0;
	@%p1 bra 	$L__BB1_42;
	mov.b32 	%r319, 0;
$L__BB1_2:
	and.b64  	%rd4, %rd18, 3;
	setp.eq.s64 	%p2, %rd4, 0;
	@%p2 bra 	$L__BB1_41;
	mul.wide.u32 	%rd12, %r319, 3200;
	mov.u64 	%rd13, precalc_xorwow_matrix;
	add.s64 	%rd5, %rd13, %rd12;
	cvt.u32.u64 	%r2, %rd4;
	mov.b32 	%r320, 0;
$L__BB1_4:
	mov.b32 	%r333, 0;
	mov.u32 	%r334, %r333;
	mov.u32 	%r335, %r333;
	mov.u32 	%r336, %r333;
	mov.u32 	%r337, %r333;
	mov.u32 	%r326, %r333;
$L__BB1_5:
	mul.wide.u32 	%rd14, %r326, 4;
	add.s64 	%rd15, %rd2, %rd14;
	ld.global.u32 	%r10, [%rd15+4];
	shl.b32 	%r11, %r326, 5;
	mov.b32 	%r332, 0;
$L__BB1_6:
	.pragma "nounroll";
	shr.u32 	%r203, %r10, %r332;
	and.b32  	%r204, %r203, 1;
	setp.eq.b32 	%p3, %r204, 1;
	not.pred 	%p4, %p3;
	add.s32 	%r205, %r11, %r332;
	mul.lo.s32 	%r206, %r205, 5;
	mul.wide.u32 	%rd16, %r206, 4;
	add.s64 	%rd6, %rd5, %rd16;
	@%p4 bra 	$L__BB1_8;
	ld.global.u32 	%r207, [%rd6];
	xor.b32  	%r337, %r337, %r207;
	ld.global.u32 	%r208, [%rd6+4];
	xor.b32  	%r336, %r336, %r208;
	ld.global.u32 	%r209, [%rd6+8];
	xor.b32  	%r335, %r335, %r209;
	ld.global.u32 	%r210, [%rd6+12];
	xor.b32  	%r334, %r334, %r210;
	ld.global.u32 	%r211, [%rd6+16];
	xor.b32  	%r333, %r333, %r211;
$L__BB1_8:
	and.b32  	%r213, %r203, 2;
	setp.eq.s32 	%p5, %r213, 0;
	@%p5 bra 	$L__BB1_10;
	ld.global.u32 	%r214, [%rd6+20];
	xor.b32  	%r337, %r337, %r214;
	ld.global.u32 	%r215, [%rd6+24];
	xor.b32  	%r336, %r336, %r215;
	ld.global.u32 	%r216, [%rd6+28];
	xor.b32  	%r335, %r335, %r216;
	ld.global.u32 	%r217, [%rd6+32];
	xor.b32  	%r334, %r334, %r217;
	ld.global.u32 	%r218, [%rd6+36];
	xor.b32  	%r333, %r333, %r218;
$L__BB1_10:
	and.b32  	%r220, %r203, 4;
	setp.eq.s32 	%p6, %r220, 0;
	@%p6 bra 	$L__BB1_12;
	ld.global.u32 	%r221, [%rd6+40];
	xor.b32  	%r337, %r337, %r221;
	ld.global.u32 	%r222, [%rd6+44];
	xor.b32  	%r336, %r336, %r222;
	ld.global.u32 	%r223, [%rd6+48];
	xor.b32  	%r335, %r335, %r223;
	ld.global.u32 	%r224, [%rd6+52];
	xor.b32  	%r334, %r334, %r224;
	ld.global.u32 	%r225, [%rd6+56];
	xor.b32  	%r333, %r333, %r225;
$L__BB1_12:
	and.b32  	%r227, %r203, 8;
	setp.eq.s32 	%p7, %r227, 0;
	@%p7 bra 	$L__BB1_14;
	ld.global.u32 	%r228, [%rd6+60];
	xor.b32  	%r337, %r337, %r228;
	ld.global.u32 	%r229, [%rd6+64];
	xor.b32  	%r336, %r336, %r229;
	ld.global.u32 	%r230, [%rd6+68];
	xor.b32  	%r335, %r335, %r230;
	ld.global.u32 	%r231, [%rd6+72];
	xor.b32  	%r334, %r334, %r231;
	ld.global.u32 	%r232, [%rd6+76];
	xor.b32  	%r333, %r333, %r232;
$L__BB1_14:
	and.b32  	%r234, %r203, 16;
	setp.eq.s32 	%p8, %r234, 0;
	@%p8 bra 	$L__BB1_16;
	ld.global.u32 	%r235, [%rd6+80];
	xor.b32  	%r337, %r337, %r235;
	ld.global.u32 	%r236, [%rd6+84];
	xor.b32  	%r336, %r336, %r236;
	ld.global.u32 	%r237, [%rd6+88];
	xor.b32  	%r335, %r335, %r237;
	ld.global.u32 	%r238, [%rd6+92];
	xor.b32  	%r334, %r334, %r238;
	ld.global.u32 	%r239, [%rd6+96];
	xor.b32  	%r333, %r333, %r239;
$L__BB1_16:
	and.b32  	%r241, %r203, 32;
	setp.eq.s32 	%p9, %r241, 0;
	@%p9 bra 	$L__BB1_18;
	ld.global.u32 	%r242, [%rd6+100];
	xor.b32  	%r337, %r337, %r242;
	ld.global.u32 	%r243, [%rd6+104];
	xor.b32  	%r336, %r336, %r243;
	ld.global.u32 	%r244, [%rd6+108];
	xor.b32  	%r335, %r335, %r244;
	ld.global.u32 	%r245, [%rd6+112];
	xor.b32  	%r334, %r334, %r245;
	ld.global.u32 	%r246, [%rd6+116];
	xor.b32  	%r333, %r333, %r246;
$L__BB1_18:
	and.b32  	%r248, %r203, 64;
	setp.eq.s32 	%p10, %r248, 0;
	@%p10 bra 	$L__BB1_20;
	ld.global.u32 	%r249, [%rd6+120];
	xor.b32  	%r337, %r337, %r249;
	ld.global.u32 	%r250, [%rd6+124];
	xor.b32  	%r336, %r336, %r250;
	ld.global.u32 	%r251, [%rd6+128];
	xor.b32  	%r335, %r335, %r251;
	ld.global.u32 	%r252, [%rd6+132];
	xor.b32  	%r334, %r334, %r252;
	ld.global.u32 	%r253, [%rd6+136];
	xor.b32  	%r333, %r333, %r253;
$L__BB1_20:
	and.b32  	%r255, %r203, 128;
	setp.eq.s32 	%p11, %r255, 0;
	@%p11 bra 	$L__BB1_22;
	ld.global.u32 	%r256, [%rd6+140];
	xor.b32  	%r337, %r337, %r256;
	ld.global.u32 	%r257, [%rd6+144];
	xor.b32  	%r336, %r336, %r257;
	ld.global.u32 	%r258, [%rd6+148];
	xor.b32  	%r335, %r335, %r258;
	ld.global.u32 	%r259, [%rd6+152];
	xor.b32  	%r334, %r334, %r259;
	ld.global.u32 	%r260, [%rd6+156];
	xor.b32  	%r333, %r333, %r260;
$L__BB1_22:
	and.b32  	%r262, %r203, 256;
	setp.eq.s32 	%p12, %r262, 0;
	@%p12 bra 	$L__BB1_24;
	ld.global.u32 	%r263, [%rd6+160];
	xor.b32  	%r337, %r337, %r263;
	ld.global.u32 	%r264, [%rd6+164];
	xor.b32  	%r336, %r336, %r264;
	ld.global.u32 	%r265, [%rd6+168];
	xor.b32  	%r335, %r335, %r265;
	ld.global.u32 	%r266, [%rd6+172];
	xor.b32  	%r334, %r334, %r266;
	ld.global.u32 	%r267, [%rd6+176];
	xor.b32  	%r333, %r333, %r267;
$L__BB1_24:
	and.b32  	%r269, %r203, 512;
	setp.eq.s32 	%p13, %r269, 0;
	@%p13 bra 	$L__BB1_26;
	ld.global.u32 	%r270, [%rd6+180];
	xor.b32  	%r337, %r337, %r270;
	ld.global.u32 	%r271, [%rd6+184];
	xor.b32  	%r336, %r336, %r271;
	ld.global.u32 	%r272, [%rd6+188];
	xor.b32  	%r335, %r335, %r272;
	ld.global.u32 	%r273, [%rd6+192];
	xor.b32  	%r334, %r334, %r273;
	ld.global.u32 	%r274, [%rd6+196];
	xor.b32  	%r333, %r333, %r274;
$L__BB1_26:
	and.b32  	%r276, %r203, 1024;
	setp.eq.s32 	%p14, %r276, 0;
	@%p14 bra 	$L__BB1_28;
	ld.global.u32 	%r277, [%rd6+200];
	xor.b32  	%r337, %r337, %r277;
	ld.global.u32 	%r278, [%rd6+204];
	xor.b32  	%r336, %r336, %r278;
	ld.global.u32 	%r279, [%rd6+208];
	xor.b32  	%r335, %r335, %r279;
	ld.global.u32 	%r280, [%rd6+212];
	xor.b32  	%r334, %r334, %r280;
	ld.global.u32 	%r281, [%rd6+216];
	xor.b32  	%r333, %r333, %r281;
$L__BB1_28:
	and.b32  	%r283, %r203, 2048;
	setp.eq.s32 	%p15, %r283, 0;
	@%p15 bra 	$L__BB1_30;
	ld.global.u32 	%r284, [%rd6+220];
	xor.b32  	%r337, %r337, %r284;
	ld.global.u32 	%r285, [%rd6+224];
	xor.b32  	%r336, %r336, %r285;
	ld.global.u32 	%r286, [%rd6+228];
	xor.b32  	%r335, %r335, %r286;
	ld.global.u32 	%r287, [%rd6+232];
	xor.b32  	%r334, %r334, %r287;
	ld.global.u32 	%r288, [%rd6+236];
	xor.b32  	%r333, %r333, %r288;
$L__BB1_30:
	and.b32  	%r290, %r203, 4096;
	setp.eq.s32 	%p16, %r290, 0;
	@%p16 bra 	$L__BB1_32;
	ld.global.u32 	%r291, [%rd6+240];
	xor.b32  	%r337, %r337, %r291;
	ld.global.u32 	%r292, [%rd6+244];
	xor.b32  	%r336, %r336, %r292;
	ld.global.u32 	%r293, [%rd6+248];
	xor.b32  	%r335, %r335, %r293;
	ld.global.u32 	%r294, [%rd6+252];
	xor.b32  	%r334, %r334, %r294;
	ld.global.u32 	%r295, [%rd6+256];
	xor.b32  	%r333, %r333, %r295;
$L__BB1_32:
	and.b32  	%r297, %r203, 8192;
	setp.eq.s32 	%p17, %r297, 0;
	@%p17 bra 	$L__BB1_34;
	ld.global.u32 	%r298, [%rd6+260];
	xor.b32  	%r337, %r337, %r298;
	ld.global.u32 	%r299, [%rd6+264];
	xor.b32  	%r336, %r336, %r299;
	ld.global.u32 	%r300, [%rd6+268];
	xor.b32  	%r335, %r335, %r300;
	ld.global.u32 	%r301, [%rd6+272];
	xor.b32  	%r334, %r334, %r301;
	ld.global.u32 	%r302, [%rd6+276];
	xor.b32  	%r333, %r333, %r302;
$L__BB1_34:
	and.b32  	%r304, %r203, 16384;
	setp.eq.s32 	%p18, %r304, 0;
	@%p18 bra 	$L__BB1_36;
	ld.global.u32 	%r305, [%rd6+280];
	xor.b32  	%r337, %r337, %r305;
	ld.global.u32 	%r306, [%rd6+284];
	xor.b32  	%r336, %r336, %r306;
	ld.global.u32 	%r307, [%rd6+288];
	xor.b32  	%r335, %r335, %r307;
	ld.global.u32 	%r308, [%rd6+292];
	xor.b32  	%r334, %r334, %r308;
	ld.global.u32 	%r309, [%rd6+296];
	xor.b32  	%r333, %r333, %r309;
$L__BB1_36:
	and.b32  	%r311, %r203, 32768;
	setp.eq.s32 	%p19, %r311, 0;
	@%p19 bra 	$L__BB1_38;
	ld.global.u32 	%r312, [%rd6+300];
	xor.b32  	%r337, %r337, %r312;
	ld.global.u32 	%r313, [%rd6+304];
	xor.b32  	%r336, %r336, %r313;
	ld.global.u32 	%r314, [%rd6+308];
	xor.b32  	%r335, %r335, %r314;
	ld.global.u32 	%r315, [%rd6+312];
	xor.b32  	%r334, %r334, %r315;
	ld.global.u32 	%r316, [%rd6+316];
	xor.b32  	%r333, %r333, %r316;
$L__BB1_38:
	add.s32 	%r332, %r332, 16;
	setp.ne.s32 	%p20, %r332, 32;
	@%p20 bra 	$L__BB1_6;
	mad.lo.s32 	%r317, %r326, -31, %r11;
	add.s32 	%r326, %r317, 1;
	setp.ne.s32 	%p21, %r326, 5;
	@%p21 bra 	$L__BB1_5;
	st.global.u32 	[%rd2+4], %r337;
	st.global.u32 	[%rd2+8], %r336;
	st.global.u32 	[%rd2+12], %r335;
	st.global.u32 	[%rd2+16], %r334;
	st.global.u32 	[%rd2+20], %r333;
	add.s32 	%r320, %r320, 1;
	setp.lt.u32 	%p22, %r320, %r2;
	@%p22 bra 	$L__BB1_4;
$L__BB1_41:
	shr.u64 	%rd7, %rd18, 2;
	add.s32 	%r319, %r319, 1;
	setp.gt.u64 	%p23, %rd18, 3;
	mov.u64 	%rd18, %rd7;
	@%p23 bra 	$L__BB1_2;
$L__BB1_42:
	mov.b32 	%r318, 0;
	st.global.v2.u32 	[%rd2+24], {%r318, %r318};
	st.global.u32 	[%rd2+32], %r318;
	mov.b64 	%rd17, 0;
	st.global.u64 	[%rd2+40], %rd17;
	ret;

}


// ===== COMPILED SASS (sm_100) =====

	.target	sm_100

	.elftype	@"ET_EXEC"


//--------------------- .note.nv.tkinfo           --------------------------
	.section	.note.nv.tkinfo,"",@"SHT_NOTE"
	.sectionflags	@"SHF_NOTE_NV_TKINFO"
	.tkinfo
        /*0018*/ 	.word	0x00000002
        /*0030*/ 	.string	""
        /*0030*/ 	.string	"ptxas"
        /*0030*/ 	.string	"Cuda compilation tools, release 13.0, V13.0.88"
        /*0030*/ 	.string	"Build cuda_13.0.r13.0/compiler.36424714_0"
        /*0030*/ 	.string	"-arch sm_100 -m 64 "



//--------------------- .note.nv.cuinfo           --------------------------
	.section	.note.nv.cuinfo,"",@"SHT_NOTE"
	.sectionflags	@"SHF_NOTE_NV_CUINFO"
        /*0018*/ 	.short	0x0002
        /*001a*/ 	.short	0x0064
        /*001c*/ 	.short	0x0082
	.zero		2


//--------------------- .nv.info                  --------------------------
	.section	.nv.info,"",@"SHT_CUDA_INFO"
	.align	4


	//----- nvinfo : EIATTR_REGCOUNT
	.align		4
        /*0000*/ 	.byte	0x04, 0x2f
        /*0002*/ 	.short	(.L_10 - .L_9)
	.align		4
.L_9:
        /*0004*/ 	.word	index@(_Z14monte_carlo_piPiS_P17curandStateXORWOW)
        /*0008*/ 	.word	0x0000001f


	//----- nvinfo : EIATTR_FRAME_SIZE
	.align		4
.L_10:
        /*000c*/ 	.byte	0x04, 0x11
        /*000e*/ 	.short	(.L_12 - .L_11)
	.align		4
.L_11:
        /*0010*/ 	.word	index@(_Z14monte_carlo_piPiS_P17curandStateXORWOW)
        /*0014*/ 	.word	0x00000000


	//----- nvinfo : EIATTR_REGCOUNT
	.align		4
.L_12:
        /*0018*/ 	.byte	0x04, 0x2f
        /*001a*/ 	.short	(.L_14 - .L_13)
	.align		4
.L_13:
        /*001c*/ 	.word	index@(_Z12setup_kernelP17curandStateXORWOWy)
        /*0020*/ 	.word	0x0000001f


	//----- nvinfo : EIATTR_FRAME_SIZE
	.align		4
.L_14:
        /*0024*/ 	.byte	0x04, 0x11
        /*0026*/ 	.short	(.L_16 - .L_15)
	.align		4
.L_15:
        /*0028*/ 	.word	index@(_Z12setup_kernelP17curandStateXORWOWy)
        /*002c*/ 	.word	0x00000000


	//----- nvinfo : EIATTR_MIN_STACK_SIZE
	.align		4
.L_16:
        /*0030*/ 	.byte	0x04, 0x12
        /*0032*/ 	.short	(.L_18 - .L_17)
	.align		4
.L_17:
        /*0034*/ 	.word	index@(_Z12setup_kernelP17curandStateXORWOWy)
        /*0038*/ 	.word	0x00000000


	//----- nvinfo : EIATTR_MIN_STACK_SIZE
	.align		4
.L_18:
        /*003c*/ 	.byte	0x04, 0x12
        /*003e*/ 	.short	(.L_20 - .L_19)
	.align		4
.L_19:
        /*0040*/ 	.word	index@(_Z14monte_carlo_piPiS_P17curandStateXORWOW)
        /*0044*/ 	.word	0x00000000
.L_20:


//--------------------- .nv.compat                --------------------------
	.section	.nv.compat,"",@"SHT_CUDA_COMPAT_INFO"
	.align	4
        /*0000*/ 	.byte	0x02, 0x09, 0x00, 0x00, 0x02, 0x02, 0x01, 0x00, 0x02, 0x05, 0x05, 0x00, 0x03, 0x07, 0x01, 0x01
        /*0010*/ 	.byte	0x02, 0x03, 0x00, 0x00, 0x02, 0x06, 0x01, 0x00, 0x04, 0x0b, 0x08, 0x00, 0x01, 0x00, 0x00, 0x00
        /*0020*/ 	.byte	0x00, 0x00, 0x00, 0x00


//--------------------- .nv.info._Z12setup_kernelP17curandStateXORWOWy --------------------------
	.section	.nv.info._Z12setup_kernelP17curandStateXORWOWy,"",@"SHT_CUDA_INFO"
	.sectionflags	@""
	.align	4


	//----- nvinfo : EIATTR_CUDA_API_VERSION
	.align		4
        /*0000*/ 	.byte	0x04, 0x37
        /*0002*/ 	.short	(.L_22 - .L_21)
.L_21:
        /*0004*/ 	.word	0x00000082


	//----- nvinfo : EIATTR_KPARAM_INFO
	.align		4
.L_22:
        /*0008*/ 	.byte	0x04, 0x17
        /*000a*/ 	.short	(.L_24 - .L_23)
.L_23:
        /*000c*/ 	.word	0x00000000
        /*0010*/ 	.short	0x0001
        /*0012*/ 	.short	0x0008
        /*0014*/ 	.byte	0x00, 0xf0, 0x21, 0x00


	//----- nvinfo : EIATTR_KPARAM_INFO
	.align		4
.L_24:
        /*0018*/ 	.byte	0x04, 0x17
        /*001a*/ 	.short	(.L_26 - .L_25)
.L_25:
        /*001c*/ 	.word	0x00000000
        /*0020*/ 	.short	0x0000
        /*0022*/ 	.short	0x0000
        /*0024*/ 	.byte	0x00, 0xf5, 0x21, 0x00


	//----- nvinfo : EIATTR_SPARSE_MMA_MASK
	.align		4
.L_26:
        /*0028*/ 	.byte	0x03, 0x50
        /*002a*/ 	.short	0x0000


	//----- nvinfo : EIATTR_MAXREG_COUNT
	.align		4
        /*002c*/ 	.byte	0x03, 0x1b
        /*002e*/ 	.short	0x00ff


	//----- nvinfo : EIATTR_MERCURY_ISA_VERSION
	.align		4
        /*0030*/ 	.byte	0x03, 0x5f
        /*0032*/ 	.short	0x0101


	//----- nvinfo : EIATTR_VRC_CTA_INIT_COUNT
	.align		4
        /*0034*/ 	.byte	0x02, 0x4a
	.zero		1
	.zero		1


	//----- nvinfo : EIATTR_EXIT_INSTR_OFFSETS
	.align		4
        /*0038*/ 	.byte	0x04, 0x1c
        /*003a*/ 	.short	(.L_28 - .L_27)


	//   ....[0]....
.L_27:
        /*003c*/ 	.word	0x00000ed0


	//----- nvinfo : EIATTR_CRS_STACK_SIZE
	.align		4
.L_28:
        /*0040*/ 	.byte	0x04, 0x1e
        /*0042*/ 	.short	(.L_30 - .L_29)
.L_29:
        /*0044*/ 	.word	0x00000000


	//----- nvinfo : EIATTR_CBANK_PARAM_SIZE
	.align		4
.L_30:
        /*0048*/ 	.byte	0x03, 0x19
        /*004a*/ 	.short	0x0010


	//----- nvinfo : EIATTR_PARAM_CBANK
	.align		4
        /*004c*/ 	.byte	0x04, 0x0a
        /*004e*/ 	.short	(.L_32 - .L_31)
	.align		4
.L_31:
        /*0050*/ 	.word	index@(.nv.constant0._Z12setup_kernelP17curandStateXORWOWy)
        /*0054*/ 	.short	0x0380
        /*0056*/ 	.short	0x0010


	//----- nvinfo : EIATTR_SW_WAR
	.align		4
.L_32:
        /*0058*/ 	.byte	0x04, 0x36
        /*005a*/ 	.short	(.L_34 - .L_33)
.L_33:
        /*005c*/ 	.word	0x00000008
.L_34:


//--------------------- .nv.info._Z14monte_carlo_piPiS_P17curandStateXORWOW --------------------------
	.section	.nv.info._Z14monte_carlo_piPiS_P17curandStateXORWOW,"",@"SHT_CUDA_INFO"
	.sectionflags	@""
	.align	4


	//----- nvinfo : EIATTR_CUDA_API_VERSION
	.align		4
        /*0000*/ 	.byte	0x04, 0x37
        /*0002*/ 	.short	(.L_36 - .L_35)
.L_35:
        /*0004*/ 	.word	0x00000082


	//----- nvinfo : EIATTR_KPARAM_INFO
	.align		4
.L_36:
        /*0008*/ 	.byte	0x04, 0x17
        /*000a*/ 	.short	(.L_38 - .L_37)
.L_37:
        /*000c*/ 	.word	0x00000000
        /*0010*/ 	.short	0x0002
        /*0012*/ 	.short	0x0010
        /*0014*/ 	.byte	0x00, 0xf5, 0x21, 0x00


	//----- nvinfo : EIATTR_KPARAM_INFO
	.align		4
.L_38:
        /*0018*/ 	.byte	0x04, 0x17
        /*001a*/ 	.short	(.L_40 - .L_39)
.L_39:
        /*001c*/ 	.word	0x00000000
        /*0020*/ 	.short	0x0001
        /*0022*/ 	.short	0x0008
        /*0024*/ 	.byte	0x00, 0xf5, 0x21, 0x00


	//----- nvinfo : EIATTR_KPARAM_INFO
	.align		4
.L_40:
        /*0028*/ 	.byte	0x04, 0x17
        /*002a*/ 	.short	(.L_42 - .L_41)
.L_41:
        /*002c*/ 	.word	0x00000000
        /*0030*/ 	.short	0x0000
        /*0032*/ 	.short	0x0000
        /*0034*/ 	.byte	0x00, 0xf5, 0x21, 0x00


	//----- nvinfo : EIATTR_SPARSE_MMA_MASK
	.align		4
.L_42:
        /*0038*/ 	.byte	0x03, 0x50
        /*003a*/ 	.short	0x0000


	//----- nvinfo : EIATTR_MAXREG_COUNT
	.align		4
        /*003c*/ 	.byte	0x03, 0x1b
        /*003e*/ 	.short	0x00ff


	//----- nvinfo : EIATTR_MERCURY_ISA_VERSION
	.align		4
        /*0040*/ 	.byte	0x03, 0x5f
        /*0042*/ 	.short	0x0101


	//----- nvinfo : EIATTR_INT_WARP_WIDE_INSTR_OFFSETS
	.align		4
        /*0044*/ 	.byte	0x04, 0x31
        /*0046*/ 	.short	(.L_44 - .L_43)


	//   ....[0]....
.L_43:
        /*0048*/ 	.word	0x00001520


	//   ....[1]....
        /*004c*/ 	.word	0x00001540


	//----- nvinfo : EIATTR_VRC_CTA_INIT_COUNT
	.align		4
.L_44:
        /*0050*/ 	.byte	0x02, 0x4a
	.zero		1
	.zero		1


	//----- nvinfo : EIATTR_EXIT_INSTR_OFFSETS
	.align		4
        /*0054*/ 	.byte	0x04, 0x1c
        /*0056*/ 	.short	(.L_46 - .L_45)


	//   ....[0]....
.L_45:
        /*0058*/ 	.word	0x00001610


	//----- nvinfo : EIATTR_CRS_STACK_SIZE
	.align		4
.L_46:
        /*005c*/ 	.byte	0x04, 0x1e
        /*005e*/ 	.short	(.L_48 - .L_47)
.L_47:
        /*0060*/ 	.word	0x00000000


	//----- nvinfo : EIATTR_CBANK_PARAM_SIZE
	.align		4
.L_48:
        /*0064*/ 	.byte	0x03, 0x19
        /*0066*/ 	.short	0x0018


	//----- nvinfo : EIATTR_PARAM_CBANK
	.align		4
        /*0068*/ 	.byte	0x04, 0x0a
        /*006a*/ 	.short	(.L_50 - .L_49)
	.align		4
.L_49:
        /*006c*/ 	.word	index@(.nv.constant0._Z14monte_carlo_piPiS_P17curandStateXORWOW)
        /*0070*/ 	.short	0x0380
        /*0072*/ 	.short	0x0018


	//----- nvinfo : EIATTR_SW_WAR
	.align		4
.L_50:
        /*0074*/ 	.byte	0x04, 0x36
        /*0076*/ 	.short	(.L_52 - .L_51)
.L_51:
        /*0078*/ 	.word	0x00000008
.L_52:


//--------------------- .nv.callgraph             --------------------------
	.section	.nv.callgraph,"",@"SHT_CUDA_CALLGRAPH"
	.align	4
	.sectionentsize	8
	.align		4
        /*0000*/ 	.word	0x00000000
	.align		4
        /*0004*/ 	.word	0xffffffff
	.align		4
        /*0008*/ 	.word	0x00000000
	.align		4
        /*000c*/ 	.word	0xfffffffe
	.align		4
        /*0010*/ 	.word	0x00000000
	.align		4
        /*0014*/ 	.word	0xfffffffd
	.align		4
        /*0018*/ 	.word	0x00000000
	.align		4
        /*001c*/ 	.word	0xfffffffc


//--------------------- .nv.constant4             --------------------------
	.section	.nv.constant4,"a",@progbits
	.align	8
	.align		8
.nv.constant4:
        /*0000*/ 	.dword	precalc_xorwow_matrix
	.align		8
        /*0008*/ 	.dword	precalc_xorwow_offset_matrix
	.align		8
        /*0010*/ 	.dword	mrg32k3aM1
	.align		8
        /*0018*/ 	.dword	mrg32k3aM2
	.align		8
        /*0020*/ 	.dword	mrg32k3aM1SubSeq
	.align		8
        /*0028*/ 	.dword	mrg32k3aM2SubSeq
	.align		8
        /*0030*/ 	.dword	mrg32k3aM1Seq
	.align		8
        /*0038*/ 	.dword	mrg32k3aM2Seq


//--------------------- .nv.constant3             --------------------------
	.section	.nv.constant3,"a",@progbits
	.align	8
.nv.constant3:
	.type		__cr_lgamma_table,@object
	.size		__cr_lgamma_table,(.L_8 - __cr_lgamma_table)
__cr_lgamma_table:
        /*0000*/ 	.byte	0x00, 0x00, 0x00, 0x00, 0x00, 0x00, 0x00, 0x00, 0x00, 0x00, 0x00, 0x00, 0x00, 0x00, 0x00, 0x00
        /*0010*/ 	.byte	0xef, 0x39, 0xfa, 0xfe, 0x42, 0x2e, 0xe6, 0x3f, 0x02, 0x20, 0x2a, 0xfa, 0x0b, 0xab, 0xfc, 0x3f
        /*0020*/ 	.byte	0xf9, 0x2c, 0x92, 0x7c, 0xa7, 0x6c, 0x09, 0x40, 0xc9, 0x79, 0x44, 0x3c, 0x64, 0x26, 0x13, 0x40
        /*0030*/ 	.byte	0xca, 0x01, 0xcf, 0x3a, 0x27, 0x51, 0x1a, 0x40, 0x30, 0xcc, 0x2d, 0xf3, 0xe1, 0x0c, 0x21, 0x40
        /*0040*/ 	.byte	0x0d, 0xb7, 0xfc, 0x82, 0x8e, 0x35, 0x25, 0x40
.L_8:


//--------------------- .text._Z12setup_kernelP17curandStateXORWOWy --------------------------
	.section	.text._Z12setup_kernelP17curandStateXORWOWy,"ax",@progbits
	.align	128
        .global         _Z12setup_kernelP17curandStateXORWOWy
        .type           _Z12setup_kernelP17curandStateXORWOWy,@function
        .size           _Z12setup_kernelP17curandStateXORWOWy,(.L_x_19 - _Z12setup_kernelP17curandStateXORWOWy)
        .other          _Z12setup_kernelP17curandStateXORWOWy,@"STO_CUDA_ENTRY STV_DEFAULT"
_Z12setup_kernelP17curandStateXORWOWy:
.text._Z12setup_kernelP17curandStateXORWOWy:
[----:B------:R-:W-:Y:S01]  /*0000*/  LDC R1, c[0x0][0x37c] ;  /* 0x0000df00ff017b82 */ /* 0x000fe20000000800 */
[----:B------:R-:W0:Y:S07]  /*0010*/  S2R R13, SR_TID.X ;  /* 0x00000000000d7919 */ /* 0x000e2e0000002100 */
[----:B------:R-:W1:Y:S01]  /*0020*/  LDC.64 R2, c[0x0][0x388] ;  /* 0x0000e200ff027b82 */ /* 0x000e620000000a00 */
[----:B------:R-:W2:Y:S01]  /*0030*/  LDCU.64 UR4, c[0x0][0x358] ;  /* 0x00006b00ff0477ac */ /* 0x000ea20008000a00 */
[----:B------:R-:W-:Y:S06]  /*0040*/  BSSY.RECONVERGENT B0, `(.L_x_0) ;  /* 0x00000e5000007945 */ /* 0x000fec0003800200 */
[----:B------:R-:W0:Y:S08]  /*0050*/  S2UR UR6, SR_CTAID.X ;  /* 0x00000000000679c3 */ /* 0x000e300000002500 */
[----:B------:R-:W0:Y:S08]  /*0060*/  LDC R4, c[0x0][0x360] ;  /* 0x0000d800ff047b82 */ /* 0x000e300000000800 */
[----:B------:R-:W3:Y:S01]  /*0070*/  LDC.64 R6, c[0x0][0x380] ;  /* 0x0000e000ff067b82 */ /* 0x000ee20000000a00 */
[----:B-1----:R-:W-:-:S02]  /*0080*/  LOP3.LUT R0, R2, 0xaad26b49, RZ, 0x3c, !PT ;  /* 0xaad26b4902007812 */ /* 0x002fc400078e3cff */
[----:B------:R-:W-:-:S03]  /*0090*/  LOP3.LUT R2, R3, 0xf7dcefdd, RZ, 0x3c, !PT ;  /* 0xf7dcefdd03027812 */ /* 0x000fc600078e3cff */
[----:B------:R-:W-:Y:S02]  /*00a0*/  IMAD R0, R0, 0x4182bed5, RZ ;  /* 0x4182bed500007824 */ /* 0x000fe400078e02ff */
[----:B------:R-:W-:Y:S02]  /*00b0*/  IMAD R3, R2, -0x658354e5, RZ ;  /* 0x9a7cab1b02037824 */ /* 0x000fe400078e02ff */
[C---:B------:R-:W-:Y:S01]  /*00c0*/  VIADD R5, R0.reuse, 0x75bcd15 ;  /* 0x075bcd1500057836 */ /* 0x040fe20000000000 */
[C---:B------:R-:W-:Y:S01]  /*00d0*/  LOP3.LUT R8, R0.reuse, 0x159a55e5, RZ, 0x3c, !PT ;  /* 0x159a55e500087812 */ /* 0x040fe200078e3cff */
[----:B------:R-:W-:Y:S01]  /*00e0*/  VIADD R11, R0, 0x583f19 ;  /* 0x00583f19000b7836 */ /* 0x000fe20000000000 */
[C---:B------:R-:W-:Y:S01]  /*00f0*/  LOP3.LUT R10, R3.reuse, 0x5491333, RZ, 0x3c, !PT ;  /* 0x05491333030a7812 */ /* 0x040fe200078e3cff */
[----:B------:R-:W-:Y:S02]  /*0100*/  VIADD R9, R3, 0x1f123bb5 ;  /* 0x1f123bb503097836 */ /* 0x000fe40000000000 */
[----:B0-----:R-:W-:Y:S01]  /*0110*/  IMAD R13, R4, UR6, R13 ;  /* 0x00000006040d7c24 */ /* 0x001fe2000f8e020d */
[----:B------:R-:W-:-:S04]  /*0120*/  IADD3 R4, PT, PT, R0, 0x64f0c9, R3 ;  /* 0x0064f0c900047810 */ /* 0x000fc80007ffe003 */
[C---:B------:R-:W-:Y:S01]  /*0130*/  ISETP.NE.AND P0, PT, R13.reuse, RZ, PT ;  /* 0x000000ff0d00720c */ /* 0x040fe20003f05270 */
[----:B---3--:R-:W-:-:S05]  /*0140*/  IMAD.WIDE R6, R13, 0x30, R6 ;  /* 0x000000300d067825 */ /* 0x008fca00078e0206 */
[----:B--2---:R0:W-:Y:S04]  /*0150*/  STG.E.64 desc[UR4][R6.64], R4 ;  /* 0x0000000406007986 */ /* 0x0041e8000c101b04 */
[----:B------:R0:W-:Y:S04]  /*0160*/  STG.E.64 desc[UR4][R6.64+0x8], R8 ;  /* 0x0000080806007986 */ /* 0x0001e8000c101b04 */
[----:B------:R0:W-:Y:S01]  /*0170*/  STG.E.64 desc[UR4][R6.64+0x10], R10 ;  /* 0x0000100a06007986 */ /* 0x0001e2000c101b04 */
[----:B------:R-:W-:Y:S05]  /*0180*/  @!P0 BRA `(.L_x_1) ;  /* 0x0000000c00408947 */ /* 0x000fea0003800000 */
[----:B------:R-:W-:Y:S01]  /*0190*/  SHF.R.S32.HI R0, RZ, 0x1f, R13 ;  /* 0x0000001fff007819 */ /* 0x000fe2000001140d */
[----:B------:R-:W-:-:S07]  /*01a0*/  IMAD.MOV.U32 R12, RZ, RZ, RZ ;  /* 0x000000ffff0c7224 */ /* 0x000fce00078e00ff */
.L_x_7:
[----:B-1----:R-:W-:Y:S01]  /*01b0*/  LOP3.LUT R2, R13, 0x3, RZ, 0xc0, !PT ;  /* 0x000000030d027812 */ /* 0x002fe200078ec0ff */
[----:B------:R-:W-:Y:S03]  /*01c0*/  BSSY.RECONVERGENT B1, `(.L_x_2) ;  /* 0x00000c6000017945 */ /* 0x000fe60003800200 */
[----:B------:R-:W-:-:S04]  /*01d0*/  ISETP.NE.U32.AND P0, PT, R2, RZ, PT ;  /* 0x000000ff0200720c */ /* 0x000fc80003f05070 */
[----:B------:R-:W-:-:S13]  /*01e0*/  ISETP.NE.AND.EX P0, PT, RZ, RZ, PT, P0 ;  /* 0x000000ffff00720c */ /* 0x000fda0003f05300 */
[----:B------:R-:W-:Y:S05]  /*01f0*/  @!P0 BRA `(.L_x_3) ;  /* 0x0000000c00088947 */ /* 0x000fea0003800000 */
[----:B0-----:R-:W0:Y:S01]  /*0200*/  LDC.64 R8, c[0x4][RZ] ;  /* 0x01000000ff087b82 */ /* 0x001e220000000a00 */
[----:B------:R-:W-:Y:S02]  /*0210*/  IMAD.MOV.U32 R14, RZ, RZ, RZ ;  /* 0x000000ffff0e7224 */ /* 0x000fe400078e00ff */
[----:B0-----:R-:W-:-:S07]  /*0220*/  IMAD.WIDE.U32 R8, R12, 0xc80, R8 ;  /* 0x00000c800c087825 */ /* 0x001fce00078e0008 */
.L_x_6:
[----:B-1----:R-:W-:Y:S01]  /*0230*/  IMAD.MOV.U32 R15, RZ, RZ, RZ ;  /* 0x000000ffff0f7224 */ /* 0x002fe200078e00ff */
[----:B------:R-:W-:Y:S01]  /*0240*/  CS2R R2, SRZ ;  /* 0x0000000000027805 */ /* 0x000fe2000001ff00 */
[----:B------:R-:W-:Y:S01]  /*0250*/  IMAD.MOV.U32 R17, RZ, RZ, RZ ;  /* 0x000000ffff117224 */ /* 0x000fe200078e00ff */
[----:B------:R-:W-:-:S07]  /*0260*/  CS2R R4, SRZ ;  /* 0x0000000000047805 */ /* 0x000fce000001ff00 */
.L_x_5:
[----:B------:R-:W-:-:S05]  /*0270*/  IMAD.WIDE.U32 R10, R17, 0x4, R6 ;  /* 0x00000004110a7825 */ /* 0x000fca00078e0006 */
[----:B------:R0:W5:Y:S01]  /*0280*/  LDG.E R16, desc[UR4][R10.64+0x4] ;  /* 0x000004040a107981 */ /* 0x000162000c1e1900 */
[----:B------:R-:W-:-:S07]  /*0290*/  IMAD.MOV.U32 R19, RZ, RZ, RZ ;  /* 0x000000ffff137224 */ /* 0x000fce00078e00ff */
.L_x_4:
[----:B-----5:R-:W-:Y:S01]  /*02a0*/  SHF.R.U32.HI R24, RZ, R19, R16 ;  /* 0x00000013ff187219 */ /* 0x020fe20000011610 */
[----:B0-----:R-:W-:-:S03]  /*02b0*/  IMAD.SHL.U32 R10, R17, 0x20, RZ ;  /* 0x00000020110a7824 */ /* 0x001fc600078e00ff */
[----:B------:R-:W-:Y:S01]  /*02c0*/  LOP3.LUT R11, R24, 0x1, RZ, 0xc0, !PT ;  /* 0x00000001180b7812 */ /* 0x000fe200078ec0ff */
[----:B------:R-:W-:-:S03]  /*02d0*/  IMAD.IADD R10, R10, 0x1, R19 ;  /* 0x000000010a0a7824 */ /* 0x000fc600078e0213 */
[----:B------:R-:W-:Y:S01]  /*02e0*/  ISETP.NE.U32.AND P0, PT, R11, 0x1, PT ;  /* 0x000000010b00780c */ /* 0x000fe20003f05070 */
[----:B------:R-:W-:-:S03]  /*02f0*/  IMAD R11, R10, 0x5, RZ ;  /* 0x000000050a0b7824 */ /* 0x000fc600078e02ff */
[----:B------:R-:W-:Y:S01]  /*0300*/  R2P PR, R24, 0x7e ;  /* 0x0000007e18007804 */ /* 0x000fe20000000000 */
[----:B------:R-:W-:-:S08]  /*0310*/  IMAD.WIDE.U32 R10, R11, 0x4, R8 ;  /* 0x000000040b0a7825 */ /* 0x000fd000078e0008 */
[----:B------:R-:W2:Y:S04]  /*0320*/  @!P0 LDG.E R18, desc[UR4][R10.64] ;  /* 0x000000040a128981 */ /* 0x000ea8000c1e1900 */
[----:B------:R-:W3:Y:S04]  /*0330*/  @!P0 LDG.E R20, desc[UR4][R10.64+0x10] ;  /* 0x000010040a148981 */ /* 0x000ee8000c1e1900 */
[----:B------:R-:W4:Y:S04]  /*0340*/  @P1 LDG.E R22, desc[UR4][R10.64+0x14] ;  /* 0x000014040a161981 */ /* 0x000f28000c1e1900 */
[----:B------:R-:W4:Y:S04]  /*0350*/  @P2 LDG.E R26, desc[UR4][R10.64+0x28] ;  /* 0x000028040a1a2981 */ /* 0x000f28000c1e1900 */
[----:B------:R-:W4:Y:S04]  /*0360*/  @!P0 LDG.E R21, desc[UR4][R10.64+0x4] ;  /* 0x000004040a158981 */ /* 0x000f28000c1e1900 */
[----:B------:R-:W4:Y:S04]  /*0370*/  @!P0 LDG.E R23, desc[UR4][R10.64+0xc] ;  /* 0x00000c040a178981 */ /* 0x000f28000c1e1900 */
[----:B------:R-:W4:Y:S04]  /*0380*/  @P1 LDG.E R25, desc[UR4][R10.64+0x18] ;  /* 0x000018040a191981 */ /* 0x000f28000c1e1900 */
[----:B------:R-:W4:Y:S04]  /*0390*/  @P3 LDG.E R28, desc[UR4][R10.64+0x3c] ;  /* 0x00003c040a1c3981 */ /* 0x000f28000c1e1900 */
[----:B------:R-:W4:Y:S01]  /*03a0*/  @P6 LDG.E R27, desc[UR4][R10.64+0x7c] ;  /* 0x00007c040a1b6981 */ /* 0x000f22000c1e1900 */
[----:B--2---:R-:W-:-:S03]  /*03b0*/  @!P0 LOP3.LUT R15, R15, R18, RZ, 0x3c, !PT ;  /* 0x000000120f0f8212 */ /* 0x004fc600078e3cff */
[----:B------:R-:W2:Y:S01]  /*03c0*/  @!P0 LDG.E R18, desc[UR4][R10.64+0x8] ;  /* 0x000008040a128981 */ /* 0x000ea2000c1e1900 */
[----:B---3--:R-:W-:-:S03]  /*03d0*/  @!P0 LOP3.LUT R3, R3, R20, RZ, 0x3c, !PT ;  /* 0x0000001403038212 */ /* 0x008fc600078e3cff */
[----:B------:R-:W3:Y:S01]  /*03e0*/  @P1 LDG.E R20, desc[UR4][R10.64+0x24] ;  /* 0x000024040a141981 */ /* 0x000ee2000c1e1900 */
[----:B----4-:R-:W-:-:S03]  /*03f0*/  @P1 LOP3.LUT R15, R15, R22, RZ, 0x3c, !PT ;  /* 0x000000160f0f1212 */ /* 0x010fc600078e3cff */
[----:B------:R-:W4:Y:S01]  /*0400*/  @P2 LDG.E R22, desc[UR4][R10.64+0x38] ;  /* 0x000038040a162981 */ /* 0x000f22000c1e1900 */
[----:B------:R-:W-:-:S03]  /*0410*/  @P2 LOP3.LUT R15, R15, R26, RZ, 0x3c, !PT ;  /* 0x0000001a0f0f2212 */ /* 0x000fc600078e3cff */
[----:B------:R-:W4:Y:S01]  /*0420*/  @P4 LDG.E R26, desc[UR4][R10.64+0x50] ;  /* 0x000050040a1a4981 */ /* 0x000f22000c1e1900 */
[----:B------:R-:W-:-:S03]  /*0430*/  @!P0 LOP3.LUT R4, R4, R21, RZ, 0x3c, !PT ;  /* 0x0000001504048212 */ /* 0x000fc600078e3cff */
[----:B------:R-:W4:Y:S01]  /*0440*/  @P1 LDG.E R21, desc[UR4][R10.64+0x20] ;  /* 0x000020040a151981 */ /* 0x000f22000c1e1900 */
[----:B------:R-:W-:-:S03]  /*0450*/  @!P0 LOP3.LUT R2, R2, R23, RZ, 0x3c, !PT ;  /* 0x0000001702028212 */ /* 0x000fc600078e3cff */
[----:B------:R-:W4:Y:S01]  /*0460*/  @P2 LDG.E R23, desc[UR4][R10.64+0x2c] ;  /* 0x00002c040a172981 */ /* 0x000f22000c1e1900 */
[----:B------:R-:W-:-:S03]  /*0470*/  @P1 LOP3.LUT R4, R4, R25, RZ, 0x3c, !PT ;  /* 0x0000001904041212 */ /* 0x000fc600078e3cff */
[----:B------:R-:W4:Y:S01]  /*0480*/  @P2 LDG.E R25, desc[UR4][R10.64+0x34] ;  /* 0x000034040a192981 */ /* 0x000f22000c1e1900 */
[----:B--2---:R-:W-:-:S03]  /*0490*/  @!P0 LOP3.LUT R5, R5, R18, RZ, 0x3c, !PT ;  /* 0x0000001205058212 */ /* 0x004fc600078e3cff */
[----:B------:R-:W2:Y:S01]  /*04a0*/  @P1 LDG.E R18, desc[UR4][R10.64+0x1c] ;  /* 0x00001c040a121981 */ /* 0x000ea2000c1e1900 */
[----:B---3--:R-:W-:-:S03]  /*04b0*/  @P1 LOP3.LUT R3, R3, R20, RZ, 0x3c, !PT ;  /* 0x0000001403031212 */ /* 0x008fc600078e3cff */
[----:B------:R-:W3:Y:S01]  /*04c0*/  @P2 LDG.E R20, desc[UR4][R10.64+0x30] ;  /* 0x000030040a142981 */ /* 0x000ee2000c1e1900 */
[----:B----4-:R-:W-:-:S03]  /*04d0*/  @P2 LOP3.LUT R3, R3, R22, RZ, 0x3c, !PT ;  /* 0x0000001603032212 */ /* 0x010fc600078e3cff */
[----:B------:R-:W4:Y:S01]  /*04e0*/  @P3 LDG.E R22, desc[UR4][R10.64+0x4c] ;  /* 0x00004c040a163981 */ /* 0x000f22000c1e1900 */
[----:B------:R-:W-:-:S04]  /*04f0*/  @P3 LOP3.LUT R15, R15, R28, RZ, 0x3c, !PT ;  /* 0x0000001c0f0f3212 */ /* 0x000fc800078e3cff */
[----:B------:R-:W-:Y:S02]  /*0500*/  @P4 LOP3.LUT R15, R15, R26, RZ, 0x3c, !PT ;  /* 0x0000001a0f0f4212 */ /* 0x000fe400078e3cff */
[----:B------:R-:W-:Y:S01]  /*0510*/  @P1 LOP3.LUT R2, R2, R21, RZ, 0x3c, !PT ;  /* 0x0000001502021212 */ /* 0x000fe200078e3cff */
[----:B------:R-:W4:Y:S04]  /*0520*/  @P5 LDG.E R26, desc[UR4][R10.64+0x64] ;  /* 0x000064040a1a5981 */ /* 0x000f28000c1e1900 */
[----:B------:R-:W4:Y:S01]  /*0530*/  @P3 LDG.E R21, desc[UR4][R10.64+0x40] ;  /* 0x000040040a153981 */ /* 0x000f22000c1e1900 */
[----:B------:R-:W-:Y:S02]  /*0540*/  @P2 LOP3.LUT R4, R4, R23, RZ, 0x3c, !PT ;  /* 0x0000001704042212 */ /* 0x000fe400078e3cff */
[----:B------:R-:W-:Y:S01]  /*0550*/  @P2 LOP3.LUT R2, R2, R25, RZ, 0x3c, !PT ;  /* 0x0000001902022212 */ /* 0x000fe200078e3cff */
[----:B------:R-:W4:Y:S04]  /*0560*/  @P3 LDG.E R23, desc[UR4][R10.64+0x48] ;  /* 0x000048040a173981 */ /* 0x000f28000c1e1900 */
[----:B------:R-:W4:Y:S01]  /*0570*/  @P4 LDG.E R25, desc[UR4][R10.64+0x54] ;  /* 0x000054040a194981 */ /* 0x000f22000c1e1900 */
[----:B--2---:R-:W-:-:S03]  /*0580*/  @P1 LOP3.LUT R5, R5, R18, RZ, 0x3c, !PT ;  /* 0x0000001205051212 */ /* 0x004fc600078e3cff */
[----:B------:R-:W2:Y:S01]  /*0590*/  @P3 LDG.E R18, desc[UR4][R10.64+0x44] ;  /* 0x000044040a123981 */ /* 0x000ea2000c1e1900 */
[----:B---3--:R-:W-:-:S03]  /*05a0*/  @P2 LOP3.LUT R5, R5, R20, RZ, 0x3c, !PT ;  /* 0x0000001405052212 */ /* 0x008fc600078e3cff */
[----:B------:R-:W3:Y:S01]  /*05b0*/  @P4 LDG.E R20, desc[UR4][R10.64+0x58] ;  /* 0x000058040a144981 */ /* 0x000ee2000c1e1900 */
[----:B----4-:R-:W-:-:S03]  /*05c0*/  @P3 LOP3.LUT R3, R3, R22, RZ, 0x3c, !PT ;  /* 0x0000001603033212 */ /* 0x010fc600078e3cff */
[----:B------:R-:W4:Y:S01]  /*05d0*/  @P4 LDG.E R22, desc[UR4][R10.64+0x60] ;  /* 0x000060040a164981 */ /* 0x000f22000c1e1900 */
[----:B------:R-:W-:Y:S02]  /*05e0*/  LOP3.LUT P0, RZ, R24, 0x80, RZ, 0xc0, !PT ;  /* 0x0000008018ff7812 */ /* 0x000fe4000780c0ff */
[----:B------:R-:W-:Y:S02]  /*05f0*/  @P5 LOP3.LUT R15, R15, R26, RZ, 0x3c, !PT ;  /* 0x0000001a0f0f5212 */ /* 0x000fe400078e3cff */
[----:B------:R-:W4:Y:S01]  /*0600*/  @P6 LDG.E R26, desc[UR4][R10.64+0x78] ;  /* 0x000078040a1a6981 */ /* 0x000f22000c1e1900 */
[----:B------:R-:W-:-:S03]  /*0610*/  @P3 LOP3.LUT R4, R4, R21, RZ, 0x3c, !PT ;  /* 0x0000001504043212 */ /* 0x000fc600078e3cff */
[----:B------:R-:W4:Y:S01]  /*0620*/  @P4 LDG.E R21, desc[UR4][R10.64+0x5c] ;  /* 0x00005c040a154981 */ /* 0x000f22000c1e1900 */
[----:B------:R-:W-:-:S03]  /*0630*/  @P3 LOP3.LUT R2, R2, R23, RZ, 0x3c, !PT ;  /* 0x0000001702023212 */ /* 0x000fc600078e3cff */
[----:B------:R-:W4:Y:S01]  /*0640*/  @P5 LDG.E R23, desc[UR4][R10.64+0x68] ;  /* 0x000068040a175981 */ /* 0x000f22000c1e1900 */
[----:B------:R-:W-:-:S03]  /*0650*/  @P4 LOP3.LUT R4, R4, R25, RZ, 0x3c, !PT ;  /* 0x0000001904044212 */ /* 0x000fc600078e3cff */
[----:B------:R-:W4:Y:S01]  /*0660*/  @P5 LDG.E R25, desc[UR4][R10.64+0x70] ;  /* 0x000070040a195981 */ /* 0x000f22000c1e1900 */
[----:B--2---:R-:W-:-:S03]  /*0670*/  @P3 LOP3.LUT R5, R5, R18, RZ, 0x3c, !PT ;  /* 0x0000001205053212 */ /* 0x004fc600078e3cff */
[----:B------:R-:W2:Y:S01]  /*0680*/  @P5 LDG.E R18, desc[UR4][R10.64+0x6c] ;  /* 0x00006c040a125981 */ /* 0x000ea2000c1e1900 */
[----:B---3--:R-:W-:-:S03]  /*0690*/  @P4 LOP3.LUT R5, R5, R20, RZ, 0x3c, !PT ;  /* 0x0000001405054212 */ /* 0x008fc600078e3cff */
[----:B------:R-:W3:Y:S01]  /*06a0*/  @P5 LDG.E R20, desc[UR4][R10.64+0x74] ;  /* 0x000074040a145981 */ /* 0x000ee2000c1e1900 */
[----:B----4-:R-:W-:-:S03]  /*06b0*/  @P4 LOP3.LUT R3, R3, R22, RZ, 0x3c, !PT ;  /* 0x0000001603034212 */ /* 0x010fc600078e3cff */
[----:B------:R-:W4:Y:S01]  /*06c0*/  @P0 LDG.E R22, desc[UR4][R10.64+0x8c] ;  /* 0x00008c040a160981 */ /* 0x000f22000c1e1900 */
[----:B------:R-:W-:-:S03]  /*06d0*/  @P6 LOP3.LUT R15, R15, R26, RZ, 0x3c, !PT ;  /* 0x0000001a0f0f6212 */ /* 0x000fc600078e3cff */
        /* <DEDUP_REMOVED lines=13> */
[----:B------:R-:W-:Y:S02]  /*07b0*/  @P6 LOP3.LUT R4, R4, R27, RZ, 0x3c, !PT ;  /* 0x0000001b04046212 */ /* 0x000fe400078e3cff */
[----:B------:R-:W-:Y:S02]  /*07c0*/  @P6 LOP3.LUT R2, R2, R21, RZ, 0x3c, !PT ;  /* 0x0000001502026212 */ /* 0x000fe400078e3cff */
[----:B------:R-:W-:Y:S02]  /*07d0*/  @P0 LOP3.LUT R4, R4, R23, RZ, 0x3c, !PT ;  /* 0x0000001704040212 */ /* 0x000fe400078e3cff */
[----:B------:R-:W-:Y:S02]  /*07e0*/  @P0 LOP3.LUT R2, R2, R25, RZ, 0x3c, !PT ;  /* 0x0000001902020212 */ /* 0x000fe400078e3cff */
[----:B--2---:R-:W-:Y:S02]  /*07f0*/  @P6 LOP3.LUT R5, R5, R18, RZ, 0x3c, !PT ;  /* 0x0000001205056212 */ /* 0x004fe400078e3cff */
[----:B---3--:R-:W-:-:S02]  /*0800*/  @P6 LOP3.LUT R3, R3, R20, RZ, 0x3c, !PT ;  /* 0x0000001403036212 */ /* 0x008fc400078e3cff */
[----:B----4-:R-:W-:Y:S02]  /*0810*/  @P0 LOP3.LUT R5, R5, R22, RZ, 0x3c, !PT ;  /* 0x0000001605050212 */ /* 0x010fe400078e3cff */
[----:B------:R-:W-:Y:S02]  /*0820*/  @P0 LOP3.LUT R3, R3, R26, RZ, 0x3c, !PT ;  /* 0x0000001a03030212 */ /* 0x000fe400078e3cff */
[----:B------:R-:W-:-:S13]  /*0830*/  R2P PR, R24.B1, 0x7f ;  /* 0x0000007f18007804 */ /* 0x000fda0000001000 */
[----:B------:R-:W2:Y:S04]  /*0840*/  @P0 LDG.E R18, desc[UR4][R10.64+0xa0] ;  /* 0x0000a0040a120981 */ /* 0x000ea8000c1e1900 */
[----:B------:R-:W3:Y:S04]  /*0850*/  @P1 LDG.E R22, desc[UR4][R10.64+0xb4] ;  /* 0x0000b4040a161981 */ /* 0x000ee8000c1e1900 */
[----:B------:R-:W4:Y:S04]  /*0860*/  @P2 LDG.E R26, desc[UR4][R10.64+0xc8] ;  /* 0x0000c8040a1a2981 */ /* 0x000f28000c1e1900 */
[----:B------:R-:W4:Y:S04]  /*0870*/  @P3 LDG.E R28, desc[UR4][R10.64+0xdc] ;  /* 0x0000dc040a1c3981 */ /* 0x000f28000c1e1900 */
[----:B------:R-:W4:Y:S04]  /*0880*/  @P0 LDG.E R23, desc[UR4][R10.64+0xa4] ;  /* 0x0000a4040a170981 */ /* 0x000f28000c1e1900 */
[----:B------:R-:W4:Y:S04]  /*0890*/  @P0 LDG.E R20, desc[UR4][R10.64+0xa8] ;  /* 0x0000a8040a140981 */ /* 0x000f28000c1e1900 */
[----:B------:R-:W4:Y:S04]  /*08a0*/  @P4 LDG.E R25, desc[UR4][R10.64+0xf0] ;  /* 0x0000f0040a194981 */ /* 0x000f28000c1e1900 */
        /* <DEDUP_REMOVED lines=21> */
[----:B------:R-:W-:Y:S02]  /*0a00*/  LOP3.LUT P0, RZ, R24, 0x8000, RZ, 0xc0, !PT ;  /* 0x0000800018ff7812 */ /* 0x000fe4000780c0ff */
[----:B----4-:R-:W-:Y:S01]  /*0a10*/  @P5 LOP3.LUT R15, R15, R26, RZ, 0x3c, !PT ;  /* 0x0000001a0f0f5212 */ /* 0x010fe200078e3cff */
[----:B------:R-:W4:Y:S04]  /*0a20*/  @P3 LDG.E R24, desc[UR4][R10.64+0xe4] ;  /* 0x0000e4040a183981 */ /* 0x000f28000c1e1900 */
[----:B------:R-:W2:Y:S01]  /*0a30*/  @P6 LDG.E R26, desc[UR4][R10.64+0x118] ;  /* 0x000118040a1a6981 */ /* 0x000ea2000c1e1900 */
        /* <DEDUP_REMOVED lines=8> */
[----:B---3--:R-:W-:-:S03]  /*0ac0*/  @P2 LOP3.LUT R3, R3, R22, RZ, 0x3c, !PT ;  /* 0x0000001603032212 */ /* 0x008fc600078e3cff */
[----:B------:R-:W3:Y:S01]  /*0ad0*/  @P4 LDG.E R22, desc[UR4][R10.64+0x100] ;  /* 0x000100040a164981 */ /* 0x000ee2000c1e1900 */
[----:B--2---:R-:W-:-:S03]  /*0ae0*/  @P6 LOP3.LUT R15, R15, R26, RZ, 0x3c, !PT ;  /* 0x0000001a0f0f6212 */ /* 0x004fc600078e3cff */
[----:B------:R-:W2:Y:S01]  /*0af0*/  @P0 LDG.E R26, desc[UR4][R10.64+0x12c] ;  /* 0x00012c040a1a0981 */ /* 0x000ea2000c1e1900 */
[----:B----4-:R-:W-:-:S03]  /*0b00*/  @P2 LOP3.LUT R2, R2, R23, RZ, 0x3c, !PT ;  /* 0x0000001702022212 */ /* 0x010fc600078e3cff */
[----:B------:R-:W4:Y:S01]  /*0b10*/  @P4 LDG.E R23, desc[UR4][R10.64+0xfc] ;  /* 0x0000fc040a174981 */ /* 0x000f22000c1e1900 */
[----:B------:R-:W-:-:S03]  /*0b20*/  @P2 LOP3.LUT R5, R5, R20, RZ, 0x3c, !PT ;  /* 0x0000001405052212 */ /* 0x000fc600078e3cff */
[----:B------:R-:W4:Y:S01]  /*0b30*/  @P4 LDG.E R20, desc[UR4][R10.64+0xf8] ;  /* 0x0000f8040a144981 */ /* 0x000f22000c1e1900 */
[----:B------:R-:W-:Y:S02]  /*0b40*/  @P3 LOP3.LUT R2, R2, R27, RZ, 0x3c, !PT ;  /* 0x0000001b02023212 */ /* 0x000fe400078e3cff */
[----:B------:R-:W-:Y:S01]  /*0b50*/  @P3 LOP3.LUT R4, R4, R25, RZ, 0x3c, !PT ;  /* 0x0000001904043212 */ /* 0x000fe200078e3cff */
[----:B------:R-:W4:Y:S01]  /*0b60*/  @P5 LDG.E R27, desc[UR4][R10.64+0x110] ;  /* 0x000110040a1b5981 */ /* 0x000f22000c1e1900 */
[----:B------:R-:W-:-:S03]  /*0b70*/  @P3 LOP3.LUT R5, R5, R24, RZ, 0x3c, !PT ;  /* 0x0000001805053212 */ /* 0x000fc600078e3cff */
[----:B------:R-:W4:Y:S04]  /*0b80*/  @P5 LDG.E R25, desc[UR4][R10.64+0x108] ;  /* 0x000108040a195981 */ /* 0x000f28000c1e1900 */
        /* <DEDUP_REMOVED lines=19> */
[----:B------:R-:W-:-:S05]  /*0cc0*/  VIADD R19, R19, 0x10 ;  /* 0x0000001013137836 */ /* 0x000fca0000000000 */
[----:B------:R-:W-:Y:S02]  /*0cd0*/  ISETP.NE.AND P1, PT, R19, 0x20, PT ;  /* 0x000000201300780c */ /* 0x000fe40003f25270 */
[----:B------:R-:W-:Y:S02]  /*0ce0*/  @P5 LOP3.LUT R3, R3, R18, RZ, 0x3c, !PT ;  /* 0x0000001203035212 */ /* 0x000fe400078e3cff */
[----:B------:R-:W-:Y:S02]  /*0cf0*/  @P6 LOP3.LUT R4, R4, R21, RZ, 0x3c, !PT ;  /* 0x0000001504046212 */ /* 0x000fe400078e3cff */
[----:B---3--:R-:W-:-:S04]  /*0d00*/  @P6 LOP3.LUT R3, R3, R22, RZ, 0x3c, !PT ;  /* 0x0000001603036212 */ /* 0x008fc800078e3cff */
[----:B--2---:R-:W-:Y:S02]  /*0d10*/  @P0 LOP3.LUT R3, R3, R26, RZ, 0x3c, !PT ;  /* 0x0000001a03030212 */ /* 0x004fe400078e3cff */
[----:B----4-:R-:W-:Y:S02]  /*0d20*/  @P6 LOP3.LUT R2, R2, R23, RZ, 0x3c, !PT ;  /* 0x0000001702026212 */ /* 0x010fe400078e3cff */
[----:B------:R-:W-:Y:S02]  /*0d30*/  @P6 LOP3.LUT R5, R5, R20, RZ, 0x3c, !PT ;  /* 0x0000001405056212 */ /* 0x000fe400078e3cff */
[----:B------:R-:W-:Y:S02]  /*0d40*/  @P0 LOP3.LUT R2, R2, R27, RZ, 0x3c, !PT ;  /* 0x0000001b02020212 */ /* 0x000fe400078e3cff */
[----:B------:R-:W-:Y:S02]  /*0d50*/  @P0 LOP3.LUT R4, R4, R25, RZ, 0x3c, !PT ;  /* 0x0000001904040212 */ /* 0x000fe400078e3cff */
[----:B------:R-:W-:Y:S01]  /*0d60*/  @P0 LOP3.LUT R5, R5, R24, RZ, 0x3c, !PT ;  /* 0x0000001805050212 */ /* 0x000fe200078e3cff */
[----:B------:R-:W-:Y:S06]  /*0d70*/  @P1 BRA `(.L_x_4) ;  /* 0xfffffff400481947 */ /* 0x000fec000383ffff */
[----:B------:R-:W-:-:S05]  /*0d80*/  VIADD R17, R17, 0x1 ;  /* 0x0000000111117836 */ /* 0x000fca0000000000 */
[----:B------:R-:W-:-:S13]  /*0d90*/  ISETP.NE.AND P0, PT, R17, 0x5, PT ;  /* 0x000000051100780c */ /* 0x000fda0003f05270 */
[----:B------:R-:W-:Y:S05]  /*0da0*/  @P0 BRA `(.L_x_5) ;  /* 0xfffffff400300947 */ /* 0x000fea000383ffff */
[----:B------:R1:W-:Y:S01]  /*0db0*/  STG.E.64 desc[UR4][R6.64+0x8], R4 ;  /* 0x0000080406007986 */ /* 0x0003e2000c101b04 */
[----:B------:R-:W-:Y:S01]  /*0dc0*/  VIADD R14, R14, 0x1 ;  /* 0x000000010e0e7836 */ /* 0x000fe20000000000 */
[----:B------:R-:W-:Y:S02]  /*0dd0*/  LOP3.LUT R11, R13, 0x3, RZ, 0xc0, !PT ;  /* 0x000000030d0b7812 */ /* 0x000fe400078ec0ff */
[----:B------:R1:W-:Y:S02]  /*0de0*/  STG.E.64 desc[UR4][R6.64+0x10], R2 ;  /* 0x0000100206007986 */ /* 0x0003e4000c101b04 */
[----:B------:R-:W-:Y:S02]  /*0df0*/  ISETP.GE.U32.AND P0, PT, R14, R11, PT ;  /* 0x0000000b0e00720c */ /* 0x000fe40003f06070 */
[----:B------:R1:W-:Y:S11]  /*0e00*/  STG.E desc[UR4][R6.64+0x4], R15 ;  /* 0x0000040f06007986 */ /* 0x0003f6000c101904 */
[----:B------:R-:W-:Y:S05]  /*0e10*/  @!P0 BRA `(.L_x_6) ;  /* 0xfffffff400048947 */ /* 0x000fea000383ffff */
.L_x_3:
[----:B------:R-:W-:Y:S05]  /*0e20*/  BSYNC.RECONVERGENT B1 ;  /* 0x0000000000017941 */ /* 0x000fea0003800200 */
.L_x_2:
[C---:B------:R-:W-:Y:S01]  /*0e30*/  ISETP.GT.U32.AND P0, PT, R13.reuse, 0x3, PT ;  /* 0x000000030d00780c */ /* 0x040fe20003f04070 */
[----:B------:R-:W-:Y:S01]  /*0e40*/  VIADD R12, R12, 0x1 ;  /* 0x000000010c0c7836 */ /* 0x000fe20000000000 */
[--C-:B------:R-:W-:Y:S02]  /*0e50*/  SHF.R.U64 R13, R13, 0x2, R0.reuse ;  /* 0x000000020d0d7819 */ /* 0x100fe40000001200 */
[----:B------:R-:W-:Y:S02]  /*0e60*/  ISETP.GT.U32.AND.EX P0, PT, R0, RZ, PT, P0 ;  /* 0x000000ff0000720c */ /* 0x000fe40003f04100 */
[----:B------:R-:W-:-:S11]  /*0e70*/  SHF.R.U32.HI R0, RZ, 0x2, R0 ;  /* 0x00000002ff007819 */ /* 0x000fd60000011600 */
[----:B------:R-:W-:Y:S05]  /*0e80*/  @P0 BRA `(.L_x_7) ;  /* 0xfffffff000c80947 */ /* 0x000fea000383ffff */
.L_x_1:
[----:B------:R-:W-:Y:S05]  /*0e90*/  BSYNC.RECONVERGENT B0 ;  /* 0x0000000000007941 */ /* 0x000fea0003800200 */
.L_x_0:
[----:B------:R-:W-:Y:S04]  /*0ea0*/  STG.E.64 desc[UR4][R6.64+0x18], RZ ;  /* 0x000018ff06007986 */ /* 0x000fe8000c101b04 */
[----:B------:R-:W-:Y:S04]  /*0eb0*/  STG.E desc[UR4][R6.64+0x20], RZ ;  /* 0x000020ff06007986 */ /* 0x000fe8000c101904 */
[----:B------:R-:W-:Y:S01]  /*0ec0*/  STG.E.64 desc[UR4][R6.64+0x28], RZ ;  /* 0x000028ff06007986 */ /* 0x000fe2000c101b04 */
[----:B------:R-:W-:Y:S05]  /*0ed0*/  EXIT ;  /* 0x000000000000794d */ /* 0x000fea0003800000 */
.L_x_8:
[----:B------:R-:W-:-:S00]  /*0ee0*/  BRA `(.L_x_8) ;  /* 0xfffffffc00fc7947 */ /* 0x000fc0000383ffff */
[----:B------:R-:W-:-:S00]  /*0ef0*/  NOP ;  /* 0x0000000000007918 */ /* 0x000fc00000000000 */
        /* <DEDUP_REMOVED lines=8> */
.L_x_19:


//--------------------- .text._Z14monte_carlo_piPiS_P17curandStateXORWOW --------------------------
	.section	.text._Z14monte_carlo_piPiS_P17curandStateXORWOW,"ax",@progbits
	.align	128
        .global         _Z14monte_carlo_piPiS_P17curandStateXORWOW
        .type           _Z14monte_carlo_piPiS_P17curandStateXORWOW,@function
        .size           _Z14monte_carlo_piPiS_P17curandStateXORWOW,(.L_x_20 - _Z14monte_carlo_piPiS_P17curandStateXORWOW)
        .other          _Z14monte_carlo_piPiS_P17curandStateXORWOW,@"STO_CUDA_ENTRY STV_DEFAULT"
_Z14monte_carlo_piPiS_P17curandStateXORWOW:
.text._Z14monte_carlo_piPiS_P17curandStateXORWOW:
[----:B------:R-:W-:Y:S01]  /*0000*/  LDC R1, c[0x0][0x37c] ;  /* 0x0000df00ff017b82 */ /* 0x000fe20000000800 */
[----:B------:R-:W0:Y:S07]  /*0010*/  S2R R15, SR_TID.X ;  /* 0x00000000000f7919 */ /* 0x000e2e0000002100 */
[----:B------:R-:W0:Y:S01]  /*0020*/  S2UR UR4, SR_CTAID.X ;  /* 0x00000000000479c3 */ /* 0x000e220000002500 */
[----:B------:R-:W1:Y:S07]  /*0030*/  LDCU.64 UR6, c[0x0][0x358] ;  /* 0x00006b00ff0677ac */ /* 0x000e6e0008000a00 */
[----:B------:R-:W0:Y:S02]  /*0040*/  LDC R0, c[0x0][0x360] ;  /* 0x0000d800ff007b82 */ /* 0x000e240000000800 */
[----:B0-----:R-:W-:Y:S01]  /*0050*/  IMAD R15, R0, UR4, R15 ;  /* 0x00000004000f7c24 */ /* 0x001fe2000f8e020f */
[----:B------:R-:W-:-:S05]  /*0060*/  CS2R R2, SR_CLOCKLO ;  /* 0x0000000000027805 */ /* 0x000fca0000015000 */
[----:B------:R-:W0:Y:S01]  /*0070*/  LDC.64 R10, c[0x0][0x390] ;  /* 0x0000e400ff0a7b82 */ /* 0x000e220000000a00 */
[----:B------:R-:W-:Y:S01]  /*0080*/  LOP3.LUT R0, R2, 0xaad26b49, RZ, 0x3c, !PT ;  /* 0xaad26b4902007812 */ /* 0x000fe200078e3cff */
[----:B------:R-:W-:Y:S01]  /*0090*/  BSSY.RECONVERGENT B0, `(.L_x_9) ;  /* 0x00000e0000007945 */ /* 0x000fe20003800200 */
[----:B------:R-:W-:Y:S02]  /*00a0*/  LOP3.LUT R2, R3, 0xf7dcefdd, RZ, 0x3c, !PT ;  /* 0xf7dcefdd03027812 */ /* 0x000fe400078e3cff */
[----:B------:R-:W-:Y:S01]  /*00b0*/  ISETP.NE.AND P0, PT, R15, RZ, PT ;  /* 0x000000ff0f00720c */ /* 0x000fe20003f05270 */
[----:B------:R-:W-:Y:S02]  /*00c0*/  IMAD R7, R0, 0x4182bed5, RZ ;  /* 0x4182bed500077824 */ /* 0x000fe400078e02ff */
[----:B------:R-:W-:Y:S02]  /*00d0*/  IMAD R2, R2, -0x658354e5, RZ ;  /* 0x9a7cab1b02027824 */ /* 0x000fe400078e02ff */
[C---:B------:R-:W-:Y:S01]  /*00e0*/  VIADD R5, R7.reuse, 0x75bcd15 ;  /* 0x075bcd1507057836 */ /* 0x040fe20000000000 */
[C---:B------:R-:W-:Y:S01]  /*00f0*/  LOP3.LUT R8, R7.reuse, 0x159a55e5, RZ, 0x3c, !PT ;  /* 0x159a55e507087812 */ /* 0x040fe200078e3cff */
[----:B------:R-:W-:Y:S01]  /*0100*/  IMAD.IADD R0, R7, 0x1, R2 ;  /* 0x0000000107007824 */ /* 0x000fe200078e0202 */
[C---:B------:R-:W-:Y:S01]  /*0110*/  LOP3.LUT R6, R2.reuse, 0x5491333, RZ, 0x3c, !PT ;  /* 0x0549133302067812 */ /* 0x040fe200078e3cff */
[----:B------:R-:W-:-:S02]  /*0120*/  VIADD R9, R2, 0x1f123bb5 ;  /* 0x1f123bb502097836 */ /* 0x000fc40000000000 */
[----:B------:R-:W-:Y:S02]  /*0130*/  VIADD R7, R7, 0x583f19 ;  /* 0x00583f1907077836 */ /* 0x000fe40000000000 */
[----:B------:R-:W-:Y:S02]  /*0140*/  VIADD R4, R0, 0x64f0c9 ;  /* 0x0064f0c900047836 */ /* 0x000fe40000000000 */
[----:B0-----:R-:W-:-:S05]  /*0150*/  IMAD.WIDE R10, R15, 0x30, R10 ;  /* 0x000000300f0a7825 */ /* 0x001fca00078e020a */
[----:B-1----:R0:W-:Y:S04]  /*0160*/  STG.E.64 desc[UR6][R10.64+0x8], R8 ;  /* 0x000008080a007986 */ /* 0x0021e8000c101b06 */
[----:B------:R0:W-:Y:S04]  /*0170*/  STG.E.64 desc[UR6][R10.64+0x10], R6 ;  /* 0x000010060a007986 */ /* 0x0001e8000c101b06 */
[----:B------:R0:W-:Y:S01]  /*0180*/  STG.E.64 desc[UR6][R10.64], R4 ;  /* 0x000000040a007986 */ /* 0x0001e2000c101b06 */
[----:B------:R-:W-:Y:S05]  /*0190*/  @!P0 BRA `(.L_x_10) ;  /* 0x0000000c003c8947 */ /* 0x000fea0003800000 */
[----:B0-----:R-:W-:Y:S01]  /*01a0*/  SHF.R.S32.HI R4, RZ, 0x1f, R15 ;  /* 0x0000001fff047819 */ /* 0x001fe2000001140f */
[----:B------:R-:W-:-:S07]  /*01b0*/  IMAD.MOV.U32 R14, RZ, RZ, RZ ;  /* 0x000000ffff0e7224 */ /* 0x000fce00078e00ff */
.L_x_16:
[----:B------:R-:W-:Y:S01]  /*01c0*/  LOP3.LUT R16, R15, 0x3, RZ, 0xc0, !PT ;  /* 0x000000030f107812 */ /* 0x000fe200078ec0ff */
[----:B------:R-:W-:Y:S03]  /*01d0*/  BSSY.RECONVERGENT B1, `(.L_x_11) ;  /* 0x00000c5000017945 */ /* 0x000fe60003800200 */
[----:B------:R-:W-:-:S04]  /*01e0*/  ISETP.NE.U32.AND P0, PT, R16, RZ, PT ;  /* 0x000000ff1000720c */ /* 0x000fc80003f05070 */
[----:B------:R-:W-:-:S13]  /*01f0*/  ISETP.NE.AND.EX P0, PT, RZ, RZ, PT, P0 ;  /* 0x000000ffff00720c */ /* 0x000fda0003f05300 */
[----:B0-----:R-:W-:Y:S05]  /*0200*/  @!P0 BRA `(.L_x_12) ;  /* 0x0000000c00048947 */ /* 0x001fea0003800000 */
[----:B------:R-:W0:Y:S01]  /*0210*/  LDC.64 R2, c[0x4][RZ] ;  /* 0x01000000ff027b82 */ /* 0x000e220000000a00 */
[----:B------:R-:W-:Y:S02]  /*0220*/  IMAD.MOV.U32 R17, RZ, RZ, RZ ;  /* 0x000000ffff117224 */ /* 0x000fe400078e00ff */
[----:B0-----:R-:W-:-:S07]  /*0230*/  IMAD.WIDE.U32 R2, R14, 0xc80, R2 ;  /* 0x00000c800e027825 */ /* 0x001fce00078e0002 */
.L_x_15:
[----:B------:R-:W-:Y:S01]  /*0240*/  IMAD.MOV.U32 R19, RZ, RZ, RZ ;  /* 0x000000ffff137224 */ /* 0x000fe200078e00ff */
[----:B0-----:R-:W-:Y:S02]  /*0250*/  CS2R R6, SRZ ;  /* 0x0000000000067805 */ /* 0x001fe4000001ff00 */
[----:B------:R-:W-:Y:S01]  /*0260*/  CS2R R8, SRZ ;  /* 0x0000000000087805 */ /* 0x000fe2000001ff00 */
[----:B------:R-:W-:-:S07]  /*0270*/  IMAD.MOV.U32 R5, RZ, RZ, RZ ;  /* 0x000000ffff057224 */ /* 0x000fce00078e00ff */
.L_x_14:
[----:B------:R-:W-:-:S05]  /*0280*/  IMAD.WIDE.U32 R12, R19, 0x4, R10 ;  /* 0x00000004130c7825 */ /* 0x000fca00078e000a */
[----:B------:R0:W5:Y:S01]  /*0290*/  LDG.E R18, desc[UR6][R12.64+0x4] ;  /* 0x000004060c127981 */ /* 0x000162000c1e1900 */
[----:B------:R-:W-:Y:S02]  /*02a0*/  IMAD.SHL.U32 R20, R19, 0x20, RZ ;  /* 0x0000002013147824 */ /* 0x000fe400078e00ff */
[----:B------:R-:W-:-:S07]  /*02b0*/  IMAD.MOV.U32 R21, RZ, RZ, RZ ;  /* 0x000000ffff157224 */ /* 0x000fce00078e00ff */
.L_x_13:
[----:B-----5:R-:W-:Y:S01]  /*02c0*/  SHF.R.U32.HI R24, RZ, R21, R18 ;  /* 0x00000015ff187219 */ /* 0x020fe20000011612 */
[----:B0-----:R-:W-:-:S03]  /*02d0*/  IMAD.IADD R12, R20, 0x1, R21 ;  /* 0x00000001140c7824 */ /* 0x001fc600078e0215 */
[----:B------:R-:W-:-:S04]  /*02e0*/  LOP3.LUT R13, R24, 0x1, RZ, 0xc0, !PT ;  /* 0x00000001180d7812 */ /* 0x000fc800078ec0ff */
[----:B------:R-:W-:Y:S01]  /*02f0*/  ISETP.NE.U32.AND P0, PT, R13, 0x1, PT ;  /* 0x000000010d00780c */ /* 0x000fe20003f05070 */
[----:B------:R-:W-:-:S03]  /*0300*/  IMAD R13, R12, 0x5, RZ ;  /* 0x000000050c0d7824 */ /* 0x000fc600078e02ff */
[----:B------:R-:W-:Y:S01]  /*0310*/  R2P PR, R24, 0x7e ;  /* 0x0000007e18007804 */ /* 0x000fe20000000000 */
[----:B------:R-:W-:-:S08]  /*0320*/  IMAD.WIDE.U32 R12, R13, 0x4, R2 ;  /* 0x000000040d0c7825 */ /* 0x000fd000078e0002 */
[----:B------:R-:W2:Y:S04]  /*0330*/  @!P0 LDG.E R22, desc[UR6][R12.64+0x10] ;  /* 0x000010060c168981 */ /* 0x000ea8000c1e1900 */
[----:B------:R-:W3:Y:S04]  /*0340*/  @P1 LDG.E R26, desc[UR6][R12.64+0x24] ;  /* 0x000024060c1a1981 */ /* 0x000ee8000c1e1900 */
[----:B------:R-:W4:Y:S04]  /*0350*/  @P2 LDG.E R28, desc[UR6][R12.64+0x38] ;  /* 0x000038060c1c2981 */ /* 0x000f28000c1e1900 */
[----:B------:R-:W4:Y:S04]  /*0360*/  @P3 LDG.E R23, desc[UR6][R12.64+0x4c] ;  /* 0x00004c060c173981 */ /* 0x000f28000c1e1900 */
[----:B------:R-:W4:Y:S01]  /*0370*/  @P1 LDG.E R25, desc[UR6][R12.64+0x20] ;  /* 0x000020060c191981 */ /* 0x000f22000c1e1900 */
[----:B--2---:R-:W-:-:S03]  /*0380*/  @!P0 LOP3.LUT R7, R7, R22, RZ, 0x3c, !PT ;  /* 0x0000001607078212 */ /* 0x004fc600078e3cff */
[----:B------:R-:W2:Y:S01]  /*0390*/  @!P0 LDG.E R22, desc[UR6][R12.64] ;  /* 0x000000060c168981 */ /* 0x000ea2000c1e1900 */
[----:B---3--:R-:W-:-:S03]  /*03a0*/  @P1 LOP3.LUT R7, R7, R26, RZ, 0x3c, !PT ;  /* 0x0000001a07071212 */ /* 0x008fc600078e3cff */
[----:B------:R-:W3:Y:S01]  /*03b0*/  @P4 LDG.E R26, desc[UR6][R12.64+0x60] ;  /* 0x000060060c1a4981 */ /* 0x000ee2000c1e1900 */
[----:B----4-:R-:W-:-:S03]  /*03c0*/  @P2 LOP3.LUT R7, R7, R28, RZ, 0x3c, !PT ;  /* 0x0000001c07072212 */ /* 0x010fc600078e3cff */
[----:B------:R-:W4:Y:S01]  /*03d0*/  @P5 LDG.E R28, desc[UR6][R12.64+0x74] ;  /* 0x000074060c1c5981 */ /* 0x000f22000c1e1900 */
[----:B------:R-:W-:-:S03]  /*03e0*/  @P3 LOP3.LUT R7, R7, R23, RZ, 0x3c, !PT ;  /* 0x0000001707073212 */ /* 0x000fc600078e3cff */
[----:B------:R-:W4:Y:S01]  /*03f0*/  @!P0 LDG.E R23, desc[UR6][R12.64+0x4] ;  /* 0x000004060c178981 */ /* 0x000f22000c1e1900 */
[----:B--2---:R-:W-:-:S03]  /*0400*/  @!P0 LOP3.LUT R5, R5, R22, RZ, 0x3c, !PT ;  /* 0x0000001605058212 */ /* 0x004fc600078e3cff */
[----:B------:R-:W2:Y:S01]  /*0410*/  @!P0 LDG.E R22, desc[UR6][R12.64+0x8] ;  /* 0x000008060c168981 */ /* 0x000ea2000c1e1900 */
[----:B---3--:R-:W-:-:S03]  /*0420*/  @P4 LOP3.LUT R7, R7, R26, RZ, 0x3c, !PT ;  /* 0x0000001a07074212 */ /* 0x008fc600078e3cff */
[----:B------:R-:W3:Y:S01]  /*0430*/  @P1 LDG.E R26, desc[UR6][R12.64+0x14] ;  /* 0x000014060c1a1981 */ /* 0x000ee2000c1e1900 */
[----:B----4-:R-:W-:-:S03]  /*0440*/  @!P0 LOP3.LUT R8, R8, R23, RZ, 0x3c, !PT ;  /* 0x0000001708088212 */ /* 0x010fc600078e3cff */
[----:B------:R-:W4:Y:S01]  /*0450*/  @!P0 LDG.E R23, desc[UR6][R12.64+0xc] ;  /* 0x00000c060c178981 */ /* 0x000f22000c1e1900 */
[----:B--2---:R-:W-:-:S03]  /*0460*/  @!P0 LOP3.LUT R9, R9, R22, RZ, 0x3c, !PT ;  /* 0x0000001609098212 */ /* 0x004fc600078e3cff */
[----:B------:R-:W2:Y:S01]  /*0470*/  @P1 LDG.E R22, desc[UR6][R12.64+0x1c] ;  /* 0x00001c060c161981 */ /* 0x000ea2000c1e1900 */
[----:B---3--:R-:W-:-:S03]  /*0480*/  @P1 LOP3.LUT R5, R5, R26, RZ, 0x3c, !PT ;  /* 0x0000001a05051212 */ /* 0x008fc600078e3cff */
[----:B------:R-:W3:Y:S01]  /*0490*/  @P2 LDG.E R26, desc[UR6][R12.64+0x28] ;  /* 0x000028060c1a2981 */ /* 0x000ee2000c1e1900 */
[----:B----4-:R-:W-:-:S03]  /*04a0*/  @!P0 LOP3.LUT R6, R6, R23, RZ, 0x3c, !PT ;  /* 0x0000001706068212 */ /* 0x010fc600078e3cff */
        /* <DEDUP_REMOVED lines=36> */
[----:B--2---:R-:W-:-:S03]  /*06f0*/  @P5 LOP3.LUT R9, R9, R22, RZ, 0x3c, !PT ;  /* 0x0000001609095212 */ /* 0x004fc600078e3cff */
[----:B------:R-:W2:Y:S01]  /*0700*/  @P6 LDG.E R22, desc[UR6][R12.64+0x80] ;  /* 0x000080060c166981 */ /* 0x000ea2000c1e1900 */
[----:B---3--:R-:W-:-:S04]  /*0710*/  @P6 LOP3.LUT R5, R5, R26, RZ, 0x3c, !PT ;  /* 0x0000001a05056212 */ /* 0x008fc800078e3cff */
[----:B------:R-:W3:Y:S01]  /*0720*/  @P0 LDG.E R26, desc[UR6][R12.64+0x8c] ;  /* 0x00008c060c1a0981 */ /* 0x000ee2000c1e1900 */
[----:B----4-:R-:W-:-:S03]  /*0730*/  @P5 LOP3.LUT R8, R8, R23, RZ, 0x3c, !PT ;  /* 0x0000001708085212 */ /* 0x010fc600078e3cff */
        /* <DEDUP_REMOVED lines=13> */
[----:B--2---:R-:W-:Y:S02]  /*0810*/  @P0 LOP3.LUT R9, R9, R22, RZ, 0x3c, !PT ;  /* 0x0000001609090212 */ /* 0x004fe400078e3cff */
[----:B---3--:R-:W-:Y:S02]  /*0820*/  @P0 LOP3.LUT R7, R7, R26, RZ, 0x3c, !PT ;  /* 0x0000001a07070212 */ /* 0x008fe400078e3cff */
[----:B----4-:R-:W-:Y:S02]  /*0830*/  @P0 LOP3.LUT R8, R8, R23, RZ, 0x3c, !PT ;  /* 0x0000001708080212 */ /* 0x010fe400078e3cff */
[----:B------:R-:W-:-:S13]  /*0840*/  R2P PR, R24.B1, 0x7f ;  /* 0x0000007f18007804 */ /* 0x000fda0000001000 */
[----:B------:R-:W2:Y:S04]  /*0850*/  @P0 LDG.E R22, desc[UR6][R12.64+0xa0] ;  /* 0x0000a0060c160981 */ /* 0x000ea8000c1e1900 */
[----:B------:R-:W3:Y:S04]  /*0860*/  @P0 LDG.E R23, desc[UR6][R12.64+0xa4] ;  /* 0x0000a4060c170981 */ /* 0x000ee8000c1e1900 */
        /* <DEDUP_REMOVED lines=13> */
[----:B------:R-:W-:Y:S02]  /*0940*/  LOP3.LUT P0, RZ, R24, 0x8000, RZ, 0xc0, !PT ;  /* 0x0000800018ff7812 */ /* 0x000fe4000780c0ff */
[----:B---3--:R-:W-:Y:S01]  /*0950*/  @P1 LOP3.LUT R6, R6, R23, RZ, 0x3c, !PT ;  /* 0x0000001706061212 */ /* 0x008fe200078e3cff */
[----:B------:R-:W3:Y:S01]  /*0960*/  @P2 LDG.E R24, desc[UR6][R12.64+0xc8] ;  /* 0x0000c8060c182981 */ /* 0x000ee2000c1e1900 */
[----:B----4-:R-:W-:-:S03]  /*0970*/  @P1 LOP3.LUT R5, R5, R26, RZ, 0x3c, !PT ;  /* 0x0000001a05051212 */ /* 0x010fc600078e3cff */
[----:B------:R-:W4:Y:S01]  /*0980*/  @P2 LDG.E R26, desc[UR6][R12.64+0xd0] ;  /* 0x0000d0060c1a2981 */ /* 0x000f22000c1e1900 */
[----:B------:R-:W-:-:S03]  /*0990*/  @P1 LOP3.LUT R8, R8, R25, RZ, 0x3c, !PT ;  /* 0x0000001908081212 */ /* 0x000fc600078e3cff */
[----:B------:R-:W4:Y:S04]  /*09a0*/  @P2 LDG.E R25, desc[UR6][R12.64+0xcc] ;  /* 0x0000cc060c192981 */ /* 0x000f28000c1e1900 */
        /* <DEDUP_REMOVED lines=53> */
[----:B------:R-:W-:-:S05]  /*0d00*/  VIADD R21, R21, 0x10 ;  /* 0x0000001015157836 */ /* 0x000fca0000000000 */
[----:B------:R-:W-:Y:S02]  /*0d10*/  ISETP.NE.AND P1, PT, R21, 0x20, PT ;  /* 0x000000201500780c */ /* 0x000fe40003f25270 */
[----:B--2---:R-:W-:Y:S02]  /*0d20*/  @P6 LOP3.LUT R7, R7, R22, RZ, 0x3c, !PT ;  /* 0x0000001607076212 */ /* 0x004fe400078e3cff */
[----:B---3--:R-:W-:Y:S02]  /*0d30*/  @P0 LOP3.LUT R5, R5, R24, RZ, 0x3c, !PT ;  /* 0x0000001805050212 */ /* 0x008fe400078e3cff */
[----:B------:R-:W-:Y:S02]  /*0d40*/  @P0 LOP3.LUT R7, R7, R28, RZ, 0x3c, !PT ;  /* 0x0000001c07070212 */ /* 0x000fe400078e3cff */
[----:B----4-:R-:W-:Y:S02]  /*0d50*/  @P0 LOP3.LUT R9, R9, R26, RZ, 0x3c, !PT ;  /* 0x0000001a09090212 */ /* 0x010fe400078e3cff */
[----:B------:R-:W-:-:S02]  /*0d60*/  @P0 LOP3.LUT R6, R6, R25, RZ, 0x3c, !PT ;  /* 0x0000001906060212 */ /* 0x000fc400078e3cff */
[----:B------:R-:W-:Y:S01]  /*0d70*/  @P0 LOP3.LUT R8, R8, R23, RZ, 0x3c, !PT ;  /* 0x0000001708080212 */ /* 0x000fe200078e3cff */
[----:B------:R-:W-:Y:S06]  /*0d80*/  @P1 BRA `(.L_x_13) ;  /* 0xfffffff4004c1947 */ /* 0x000fec000383ffff */
[----:B------:R-:W-:-:S05]  /*0d90*/  VIADD R19, R19, 0x1 ;  /* 0x0000000113137836 */ /* 0x000fca0000000000 */
[----:B------:R-:W-:-:S13]  /*0da0*/  ISETP.NE.AND P0, PT, R19, 0x5, PT ;  /* 0x000000051300780c */ /* 0x000fda0003f05270 */
[----:B------:R-:W-:Y:S05]  /*0db0*/  @P0 BRA `(.L_x_14) ;  /* 0xfffffff400300947 */ /* 0x000fea000383ffff */
[----:B------:R0:W-:Y:S01]  /*0dc0*/  STG.E desc[UR6][R10.64+0x4], R5 ;  /* 0x000004050a007986 */ /* 0x0001e2000c101906 */
[----:B------:R-:W-:-:S03]  /*0dd0*/  VIADD R17, R17, 0x1 ;  /* 0x0000000111117836 */ /* 0x000fc60000000000 */
[----:B------:R0:W-:Y:S02]  /*0de0*/  STG.E.64 desc[UR6][R10.64+0x8], R8 ;  /* 0x000008080a007986 */ /* 0x0001e4000c101b06 */
[----:B------:R-:W-:Y:S02]  /*0df0*/  ISETP.GE.U32.AND P0, PT, R17, R16, PT ;  /* 0x000000101100720c */ /* 0x000fe40003f06070 */
[----:B------:R0:W-:Y:S11]  /*0e00*/  STG.E.64 desc[UR6][R10.64+0x10], R6 ;  /* 0x000010060a007986 */ /* 0x0001f6000c101b06 */
[----:B------:R-:W-:Y:S05]  /*0e10*/  @!P0 BRA `(.L_x_15) ;  /* 0xfffffff400088947 */ /* 0x000fea000383ffff */
.L_x_12:
[----:B------:R-:W-:Y:S05]  /*0e20*/  BSYNC.RECONVERGENT B1 ;  /* 0x0000000000017941 */ /* 0x000fea0003800200 */
.L_x_11:
[C---:B------:R-:W-:Y:S01]  /*0e30*/  ISETP.GT.U32.AND P0, PT, R15.reuse, 0x3, PT ;  /* 0x000000030f00780c */ /* 0x040fe20003f04070 */
[----:B------:R-:W-:Y:S01]  /*0e40*/  VIADD R14, R14, 0x1 ;  /* 0x000000010e0e7836 */ /* 0x000fe20000000000 */
[--C-:B------:R-:W-:Y:S02]  /*0e50*/  SHF.R.U64 R15, R15, 0x2, R4.reuse ;  /* 0x000000020f0f7819 */ /* 0x100fe40000001204 */
[----:B------:R-:W-:Y:S02]  /*0e60*/  ISETP.GT.U32.AND.EX P0, PT, R4, RZ, PT, P0 ;  /* 0x000000ff0400720c */ /* 0x000fe40003f04100 */
[----:B------:R-:W-:-:S11]  /*0e70*/  SHF.R.U32.HI R4, RZ, 0x2, R4 ;  /* 0x00000002ff047819 */ /* 0x000fd60000011604 */
[----:B------:R-:W-:Y:S05]  /*0e80*/  @P0 BRA `(.L_x_16) ;  /* 0xfffffff000cc0947 */ /* 0x000fea000383ffff */
.L_x_10:
[----:B------:R-:W-:Y:S05]  /*0e90*/  BSYNC.RECONVERGENT B0 ;  /* 0x0000000000007941 */ /* 0x000fea0003800200 */
.L_x_9:
[----:B------:R1:W-:Y:S01]  /*0ea0*/  STG.E.64 desc[UR6][R10.64+0x18], RZ ;  /* 0x000018ff0a007986 */ /* 0x0003e2000c101b06 */
[----:B------:R-:W-:Y:S01]  /*0eb0*/  VIADD R2, R0, 0x6a788e ;  /* 0x006a788e00027836 */ /* 0x000fe20000000000 */
[----:B------:R-:W-:Y:S01]  /*0ec0*/  UMOV UR4, URZ ;  /* 0x000000ff00047c82 */ /* 0x000fe20008000000 */
[----:B------:R-:W-:Y:S01]  /*0ed0*/  IMAD.MOV.U32 R3, RZ, RZ, RZ ;  /* 0x000000ffff037224 */ /* 0x000fe200078e00ff */
[----:B------:R1:W-:Y:S04]  /*0ee0*/  STG.E desc[UR6][R10.64+0x20], RZ ;  /* 0x000020ff0a007986 */ /* 0x0003e8000c101906 */
[----:B------:R1:W-:Y:S02]  /*0ef0*/  STG.E.64 desc[UR6][R10.64+0x28], RZ ;  /* 0x000028ff0a007986 */ /* 0x0003e4000c101b06 */
.L_x_17:
[----:B0-----:R-:W-:Y:S01]  /*0f00*/  SHF.R.U32.HI R4, RZ, 0x2, R5 ;  /* 0x00000002ff047819 */ /* 0x001fe20000011605 */
[----:B------:R-:W-:Y:S01]  /*0f10*/  UIADD3 UR4, UPT, UPT, UR4, 0x4, URZ ;  /* 0x0000000404047890 */ /* 0x000fe2000fffe0ff */
[----:B------:R-:W-:Y:S02]  /*0f20*/  SHF.R.U32.HI R13, RZ, 0x2, R8 ;  /* 0x00000002ff0d7819 */ /* 0x000fe40000011608 */
[----:B------:R-:W-:Y:S01]  /*0f30*/  LOP3.LUT R4, R4, R5, RZ, 0x3c, !PT ;  /* 0x0000000504047212 */ /* 0x000fe200078e3cff */
[----:B------:R-:W-:Y:S01]  /*0f40*/  IMAD.SHL.U32 R5, R7, 0x10, RZ ;  /* 0x0000001007057824 */ /* 0x000fe200078e00ff */
[----:B------:R-:W-:Y:S01]  /*0f50*/  LOP3.LUT R8, R13, R8, RZ, 0x3c, !PT ;  /* 0x000000080d087212 */ /* 0x000fe200078e3cff */
[----:B------:R-:W-:Y:S01]  /*0f60*/  UISETP.NE.AND UP0, UPT, UR4, 0x2710, UPT ;  /* 0x000027100400788c */ /* 0x000fe2000bf05270 */
[----:B------:R-:W-:Y:S01]  /*0f70*/  SHF.R.U32.HI R15, RZ, 0x2, R6 ;  /* 0x00000002ff0f7819 */ /* 0x000fe20000011606 */
[----:B------:R-:W-:-:S03]  /*0f80*/  IMAD.SHL.U32 R12, R4, 0x2, RZ ;  /* 0x00000002040c7824 */ /* 0x000fc600078e00ff */
[----:B------:R-:W-:Y:S02]  /*0f90*/  LOP3.LUT R6, R15, R6, RZ, 0x3c, !PT ;  /* 0x000000060f067212 */ /* 0x000fe400078e3cff */
[----:B------:R-:W-:Y:S01]  /*0fa0*/  LOP3.LUT R12, R4, R12, R5, 0x96, !PT ;  /* 0x0000000c040c7212 */ /* 0x000fe200078e9605 */
[----:B------:R-:W-:-:S03]  /*0fb0*/  IMAD.SHL.U32 R4, R8, 0x2, RZ ;  /* 0x0000000208047824 */ /* 0x000fc600078e00ff */
[----:B------:R-:W-:Y:S02]  /*0fc0*/  LOP3.LUT R13, R12, R7, RZ, 0x3c, !PT ;  /* 0x000000070c0d7212 */ /* 0x000fe400078e3cff */
[----:B------:R-:W-:-:S03]  /*0fd0*/  SHF.R.U32.HI R12, RZ, 0x2, R9 ;  /* 0x00000002ff0c7819 */ /* 0x000fc60000011609 */
[----:B------:R-:W-:Y:S01]  /*0fe0*/  IMAD.SHL.U32 R5, R13, 0x10, RZ ;  /* 0x000000100d057824 */ /* 0x000fe200078e00ff */
[----:B------:R-:W-:-:S04]  /*0ff0*/  LOP3.LUT R12, R12, R9, RZ, 0x3c, !PT ;  /* 0x000000090c0c7212 */ /* 0x000fc800078e3cff */
[----:B------:R-:W-:Y:S02]  /*1000*/  LOP3.LUT R4, R8, R4, R5, 0x96, !PT ;  /* 0x0000000408047212 */ /* 0x000fe400078e9605 */
[----:B------:R-:W-:Y:S02]  /*1010*/  SHF.R.U32.HI R8, RZ, 0x2, R7 ;  /* 0x00000002ff087819 */ /* 0x000fe40000011607 */
[----:B------:R-:W-:Y:S01]  /*1020*/  LOP3.LUT R9, R4, R13, RZ, 0x3c, !PT ;  /* 0x0000000d04097212 */ /* 0x000fe200078e3cff */
[----:B------:R-:W-:Y:S01]  /*1030*/  IMAD.SHL.U32 R4, R12, 0x2, RZ ;  /* 0x000000020c047824 */ /* 0x000fe200078e00ff */
[----:B------:R-:W-:Y:S02]  /*1040*/  LOP3.LUT R8, R8, R7, RZ, 0x3c, !PT ;  /* 0x0000000708087212 */ /* 0x000fe400078e3cff */
[----:B------:R-:W-:Y:S01]  /*1050*/  IADD3 R14, PT, PT, R2, 0x587c5, R9 ;  /* 0x000587c5020e7810 */ /* 0x000fe20007ffe009 */
[----:B------:R-:W-:-:S03]  /*1060*/  IMAD.SHL.U32 R5, R9, 0x10, RZ ;  /* 0x0000001009057824 */ /* 0x000fc600078e00ff */
[----:B------:R-:W-:Y:S02]  /*1070*/  I2FP.F32.U32 R17, R14 ;  /* 0x0000000e00117245 */ /* 0x000fe40000201000 */
[----:B------:R-:W-:Y:S02]  /*1080*/  LOP3.LUT R4, R12, R4, R5, 0x96, !PT ;  /* 0x000000040c047212 */ /* 0x000fe400078e9605 */
[----:B------:R-:W-:Y:S02]  /*1090*/  SHF.R.U32.HI R12, RZ, 0x2, R9 ;  /* 0x00000002ff0c7819 */ /* 0x000fe40000011609 */
[-C--:B------:R-:W-:Y:S01]  /*10a0*/  LOP3.LUT R15, R4, R9.reuse, RZ, 0x3c, !PT ;  /* 0x00000009040f7212 */ /* 0x080fe200078e3cff */
[----:B------:R-:W-:Y:S01]  /*10b0*/  IMAD.SHL.U32 R4, R6, 0x2, RZ ;  /* 0x0000000206047824 */ /* 0x000fe200078e00ff */
[----:B------:R-:W-:Y:S02]  /*10c0*/  LOP3.LUT R12, R12, R9, RZ, 0x3c, !PT ;  /* 0x000000090c0c7212 */ /* 0x000fe400078e3cff */
[----:B------:R-:W-:Y:S01]  /*10d0*/  SHF.R.U32.HI R14, RZ, 0x2, R15 ;  /* 0x00000002ff0e7819 */ /* 0x000fe2000001160f */
[----:B------:R-:W-:-:S03]  /*10e0*/  IMAD.SHL.U32 R5, R15, 0x10, RZ ;  /* 0x000000100f057824 */ /* 0x000fc600078e00ff */
[-C--:B------:R-:W-:Y:S02]  /*10f0*/  LOP3.LUT R14, R14, R15.reuse, RZ, 0x3c, !PT ;  /* 0x0000000f0e0e7212 */ /* 0x080fe400078e3cff */
[----:B------:R-:W-:Y:S02]  /*1100*/  LOP3.LUT R4, R6, R4, R5, 0x96, !PT ;  /* 0x0000000406047212 */ /* 0x000fe400078e9605 */
[----:B------:R-:W-:Y:S02]  /*1110*/  SHF.R.U32.HI R6, RZ, 0x2, R13 ;  /* 0x00000002ff067819 */ /* 0x000fe4000001160d */
[----:B------:R-:W-:Y:S01]  /*1120*/  LOP3.LUT R5, R4, R15, RZ, 0x3c, !PT ;  /* 0x0000000f04057212 */ /* 0x000fe200078e3cff */
[----:B------:R-:W-:Y:S01]  /*1130*/  IMAD.SHL.U32 R4, R8, 0x2, RZ ;  /* 0x0000000208047824 */ /* 0x000fe200078e00ff */
[----:B------:R-:W-:Y:S01]  /*1140*/  LOP3.LUT R6, R6, R13, RZ, 0x3c, !PT ;  /* 0x0000000d06067212 */ /* 0x000fe200078e3cff */
[----:B------:R-:W-:Y:S01]  /*1150*/  IMAD.IADD R13, R13, 0x1, R2 ;  /* 0x000000010d0d7824 */ /* 0x000fe200078e0202 */
[----:B------:R-:W-:Y:S01]  /*1160*/  IADD3 R15, PT, PT, R2, 0xb0f8a, R15 ;  /* 0x000b0f8a020f7810 */ /* 0x000fe20007ffe00f */
[----:B------:R-:W-:-:S03]  /*1170*/  IMAD.SHL.U32 R7, R5, 0x10, RZ ;  /* 0x0000001005077824 */ /* 0x000fc600078e00ff */
[----:B------:R-:W-:Y:S02]  /*1180*/  I2FP.F32.U32 R13, R13 ;  /* 0x0000000d000d7245 */ /* 0x000fe40000201000 */
[----:B------:R-:W-:Y:S02]  /*1190*/  LOP3.LUT R4, R8, R4, R7, 0x96, !PT ;  /* 0x0000000408047212 */ /* 0x000fe400078e9607 */
[----:B------:R-:W-:Y:S02]  /*11a0*/  I2FP.F32.U32 R15, R15 ;  /* 0x0000000f000f7245 */ /* 0x000fe40000201000 */
[----:B------:R-:W-:Y:S01]  /*11b0*/  LOP3.LUT R8, R4, R5, RZ, 0x3c, !PT ;  /* 0x0000000504087212 */ /* 0x000fe200078e3cff */
[----:B------:R-:W-:-:S04]  /*11c0*/  IMAD.SHL.U32 R4, R6, 0x2, RZ ;  /* 0x0000000206047824 */ /* 0x000fc800078e00ff */
[----:B------:R-:W-:-:S05]  /*11d0*/  IMAD.SHL.U32 R7, R8, 0x10, RZ ;  /* 0x0000001008077824 */ /* 0x000fca00078e00ff */
[----:B------:R-:W-:Y:S01]  /*11e0*/  LOP3.LUT R7, R6, R4, R7, 0x96, !PT ;  /* 0x0000000406077212 */ /* 0x000fe200078e9607 */
[----:B------:R-:W-:Y:S02]  /*11f0*/  IMAD.SHL.U32 R6, R12, 0x2, RZ ;  /* 0x000000020c067824 */ /* 0x000fe400078e00ff */
[----:B------:R-:W-:Y:S01]  /*1200*/  IMAD.MOV.U32 R4, RZ, RZ, 0x2f800000 ;  /* 0x2f800000ff047424 */ /* 0x000fe200078e00ff */
[----:B------:R-:W-:-:S03]  /*1210*/  LOP3.LUT R9, R7, R8, RZ, 0x3c, !PT ;  /* 0x0000000807097212 */ /* 0x000fc600078e3cff */
[-C--:B------:R-:W-:Y:S01]  /*1220*/  FFMA R17, R17, R4.reuse, 1.1641532182693481445e-10 ;  /* 0x2f00000011117423 */ /* 0x080fe20000000004 */
[-C--:B------:R-:W-:Y:S01]  /*1230*/  FFMA R13, R13, R4.reuse, 1.1641532182693481445e-10 ;  /* 0x2f0000000d0d7423 */ /* 0x080fe20000000004 */
[----:B------:R-:W-:Y:S02]  /*1240*/  IMAD.SHL.U32 R7, R9, 0x10, RZ ;  /* 0x0000001009077824 */ /* 0x000fe400078e00ff */
[----:B------:R-:W-:Y:S01]  /*1250*/  FFMA R15, R15, R4, 1.1641532182693481445e-10 ;  /* 0x2f0000000f0f7423 */ /* 0x000fe20000000004 */
[----:B------:R-:W-:Y:S01]  /*1260*/  FMUL R16, R17, R17 ;  /* 0x0000001111107220 */ /* 0x000fe20000400000 */
[----:B------:R-:W-:Y:S02]  /*1270*/  IADD3 R17, PT, PT, R2, 0x10974f, R5 ;  /* 0x0010974f02117810 */ /* 0x000fe40007ffe005 */
[----:B------:R-:W-:Y:S01]  /*1280*/  LOP3.LUT R6, R12, R6, R7, 0x96, !PT ;  /* 0x000000060c067212 */ /* 0x000fe200078e9607 */
[----:B------:R-:W-:Y:S01]  /*1290*/  IMAD.SHL.U32 R12, R14, 0x2, RZ ;  /* 0x000000020e0c7824 */ /* 0x000fe200078e00ff */
[----:B------:R-:W-:Y:S01]  /*12a0*/  I2FP.F32.U32 R17, R17 ;  /* 0x0000001100117245 */ /* 0x000fe20000201000 */
[----:B------:R-:W-:Y:S01]  /*12b0*/  FFMA R16, R13, R13, R16 ;  /* 0x0000000d0d107223 */ /* 0x000fe20000000010 */
[----:B------:R-:W-:-:S02]  /*12c0*/  LOP3.LUT R6, R6, R9, RZ, 0x3c, !PT ;  /* 0x0000000906067212 */ /* 0x000fc400078e3cff */
[----:B------:R-:W-:Y:S01]  /*12d0*/  IADD3 R13, PT, PT, R2, 0x161f14, R8 ;  /* 0x00161f14020d7810 */ /* 0x000fe20007ffe008 */
[----:B------:R-:W-:Y:S01]  /*12e0*/  FFMA R17, R17, R4, 1.1641532182693481445e-10 ;  /* 0x2f00000011117423 */ /* 0x000fe20000000004 */
[----:B------:R-:W-:Y:S01]  /*12f0*/  FSETP.GTU.AND P0, PT, R16, 1, PT ;  /* 0x3f8000001000780b */ /* 0x000fe20003f0c000 */
[----:B------:R-:W-:Y:S01]  /*1300*/  IMAD.SHL.U32 R7, R6, 0x10, RZ ;  /* 0x0000001006077824 */ /* 0x000fe200078e00ff */
[----:B------:R-:W-:-:S04]  /*1310*/  I2FP.F32.U32 R13, R13 ;  /* 0x0000000d000d7245 */ /* 0x000fc80000201000 */
[----:B------:R-:W-:Y:S01]  /*1320*/  LOP3.LUT R7, R14, R12, R7, 0x96, !PT ;  /* 0x0000000c0e077212 */ /* 0x000fe200078e9607 */
[----:B------:R-:W-:Y:S01]  /*1330*/  FFMA R13, R13, R4, 1.1641532182693481445e-10 ;  /* 0x2f0000000d0d7423 */ /* 0x000fe20000000004 */
[C---:B------:R-:W-:Y:S02]  /*1340*/  IADD3 R12, PT, PT, R2.reuse, 0x1ba6d9, R9 ;  /* 0x001ba6d9020c7810 */ /* 0x040fe40007ffe009 */
[----:B------:R-:W-:Y:S02]  /*1350*/  LOP3.LUT R7, R7, R6, RZ, 0x3c, !PT ;  /* 0x0000000607077212 */ /* 0x000fe400078e3cff */
[----:B------:R-:W-:Y:S01]  /*1360*/  I2FP.F32.U32 R19, R12 ;  /* 0x0000000c00137245 */ /* 0x000fe20000201000 */
[----:B------:R-:W-:Y:S01]  /*1370*/  FMUL R12, R17, R17 ;  /* 0x00000011110c7220 */ /* 0x000fe20000400000 */
[----:B------:R-:W-:-:S03]  /*1380*/  IADD3 R16, PT, PT, R2, 0x26b663, R7 ;  /* 0x0026b66302107810 */ /* 0x000fc60007ffe007 */
[----:B------:R-:W-:Y:S01]  /*1390*/  FFMA R12, R15, R15, R12 ;  /* 0x0000000f0f0c7223 */ /* 0x000fe2000000000c */
[C---:B------:R-:W-:Y:S01]  /*13a0*/  IADD3 R15, PT, PT, R2.reuse, 0x212e9e, R6 ;  /* 0x00212e9e020f7810 */ /* 0x040fe20007ffe006 */
[----:B------:R-:W-:Y:S01]  /*13b0*/  FFMA R19, R19, R4, 1.1641532182693481445e-10 ;  /* 0x2f00000013137423 */ /* 0x000fe20000000004 */
[----:B------:R-:W-:Y:S01]  /*13c0*/  I2FP.F32.U32 R17, R16 ;  /* 0x0000001000117245 */ /* 0x000fe20000201000 */
[----:B------:R-:W-:Y:S01]  /*13d0*/  VIADD R2, R2, 0x2c3e28 ;  /* 0x002c3e2802027836 */ /* 0x000fe20000000000 */
[----:B------:R-:W-:Y:S01]  /*13e0*/  I2FP.F32.U32 R15, R15 ;  /* 0x0000000f000f7245 */ /* 0x000fe20000201000 */
[----:B------:R-:W-:Y:S01]  /*13f0*/  FMUL R14, R19, R19 ;  /* 0x00000013130e7220 */ /* 0x000fe20000400000 */
[----:B------:R-:W-:Y:S01]  /*1400*/  FSETP.GTU.AND P1, PT, R12, 1, PT ;  /* 0x3f8000000c00780b */ /* 0x000fe20003f2c000 */
[-C--:B------:R-:W-:Y:S01]  /*1410*/  FFMA R17, R17, R4.reuse, 1.1641532182693481445e-10 ;  /* 0x2f00000011117423 */ /* 0x080fe20000000004 */
[----:B------:R-:W-:Y:S02]  /*1420*/  VIADD R12, R3, 0x1 ;  /* 0x00000001030c7836 */ /* 0x000fe40000000000 */
[----:B------:R-:W-:Y:S01]  /*1430*/  FFMA R14, R13, R13, R14 ;  /* 0x0000000d0d0e7223 */ /* 0x000fe2000000000e */
[----:B------:R-:W-:Y:S01]  /*1440*/  FFMA R15, R15, R4, 1.1641532182693481445e-10 ;  /* 0x2f0000000f0f7423 */ /* 0x000fe20000000004 */
[----:B------:R-:W-:Y:S01]  /*1450*/  FMUL R4, R17, R17 ;  /* 0x0000001111047220 */ /* 0x000fe20000400000 */
[----:B------:R-:W-:-:S02]  /*1460*/  @P0 IMAD.MOV R12, RZ, RZ, R3 ;  /* 0x000000ffff0c0224 */ /* 0x000fc400078e0203 */
[----:B------:R-:W-:Y:S01]  /*1470*/  FSETP.GTU.AND P0, PT, R14, 1, PT ;  /* 0x3f8000000e00780b */ /* 0x000fe20003f0c000 */
[----:B------:R-:W-:Y:S01]  /*1480*/  FFMA R4, R15, R15, R4 ;  /* 0x0000000f0f047223 */ /* 0x000fe20000000004 */
[----:B------:R-:W-:Y:S02]  /*1490*/  VIADD R3, R12, 0x1 ;  /* 0x000000010c037836 */ /* 0x000fe40000000000 */
[----:B------:R-:W-:Y:S02]  /*14a0*/  @P1 IMAD.MOV R3, RZ, RZ, R12 ;  /* 0x000000ffff031224 */ /* 0x000fe400078e020c */
[----:B------:R-:W-:Y:S02]  /*14b0*/  FSETP.GTU.AND P1, PT, R4, 1, PT ;  /* 0x3f8000000400780b */ /* 0x000fe40003f2c000 */
[----:B------:R-:W-:-:S05]  /*14c0*/  VIADD R4, R3, 0x1 ;  /* 0x0000000103047836 */ /* 0x000fca0000000000 */
[----:B------:R-:W-:-:S04]  /*14d0*/  @P0 IMAD.MOV R4, RZ, RZ, R3 ;  /* 0x000000ffff040224 */ /* 0x000fc800078e0203 */
[----:B------:R-:W-:Y:S02]  /*14e0*/  VIADD R3, R4, 0x1 ;  /* 0x0000000104037836 */ /* 0x000fe40000000000 */
[----:B------:R-:W-:Y:S01]  /*14f0*/  @P1 IMAD.MOV R3, RZ, RZ, R4 ;  /* 0x000000ffff031224 */ /* 0x000fe200078e0204 */
[----:B------:R-:W-:Y:S06]  /*1500*/  BRA.U UP0, `(.L_x_17) ;  /* 0xfffffff9007c7547 */ /* 0x000fec000b83ffff */
[----:B------:R-:W0:Y:S01]  /*1510*/  S2R R4, SR_LANEID ;  /* 0x0000000000047919 */ /* 0x000e220000000000 */
[----:B------:R-:W2:Y:S08]  /*1520*/  REDUX.SUM UR8, R3 ;  /* 0x00000000030873c4 */ /* 0x000eb0000000c000 */
[----:B------:R-:W3:Y:S01]  /*1530*/  LDC.64 R12, c[0x0][0x380] ;  /* 0x0000e000ff0c7b82 */ /* 0x000ee20000000a00 */
[----:B------:R-:W-:Y:S01]  /*1540*/  VOTEU.ANY UR4, UPT, PT ;  /* 0x0000000000047886 */ /* 0x000fe200038e0100 */
[----:B------:R-:W-:Y:S01]  /*1550*/  STG.E.64 desc[UR6][R10.64+0x8], R8 ;  /* 0x000008080a007986 */ /* 0x000fe2000c101b06 */
[----:B------:R-:W-:-:S02]  /*1560*/  UFLO.U32 UR5, UR4 ;  /* 0x00000004000572bd */ /* 0x000fc400080e0000 */
[----:B------:R-:W4:Y:S01]  /*1570*/  POPC R2, UR4 ;  /* 0x0000000400027d09 */ /* 0x000f220008000000 */
[----:B------:R-:W-:Y:S02]  /*1580*/  STG.E.64 desc[UR6][R10.64+0x10], R6 ;  /* 0x000010060a007986 */ /* 0x000fe4000c101b06 */
[----:B------:R-:W5:Y:S01]  /*1590*/  LDC.64 R14, c[0x0][0x388] ;  /* 0x0000e200ff0e7b82 */ /* 0x000f620000000a00 */
[----:B----4-:R-:W-:Y:S02]  /*15a0*/  IMAD R19, R2, 0x2710, RZ ;  /* 0x0000271002137824 */ /* 0x010fe400078e02ff */
[----:B--2---:R-:W-:Y:S01]  /*15b0*/  IMAD.U32 R17, RZ, RZ, UR8 ;  /* 0x00000008ff117e24 */ /* 0x004fe2000f8e00ff */
[----:B0-----:R-:W-:Y:S01]  /*15c0*/  ISETP.EQ.U32.AND P0, PT, R4, UR5, PT ;  /* 0x0000000504007c0c */ /* 0x001fe2000bf02070 */
[----:B------:R-:W-:-:S05]  /*15d0*/  VIADD R4, R0, 0xb073ef69 ;  /* 0xb073ef6900047836 */ /* 0x000fca0000000000 */
[----:B------:R-:W-:Y:S07]  /*15e0*/  STG.E.64 desc[UR6][R10.64], R4 ;  /* 0x000000040a007986 */ /* 0x000fee000c101b06 */
[----:B---3--:R-:W-:Y:S04]  /*15f0*/  @P0 REDG.E.ADD.STRONG.GPU desc[UR6][R12.64], R17 ;  /* 0x000000110c00098e */ /* 0x008fe8000c12e106 */
[----:B-----5:R-:W-:Y:S01]  /*1600*/  @P0 REDG.E.ADD.STRONG.GPU desc[UR6][R14.64], R19 ;  /* 0x000000130e00098e */ /* 0x020fe2000c12e106 */
[----:B------:R-:W-:Y:S05]  /*1610*/  EXIT ;  /* 0x000000000000794d */ /* 0x000fea0003800000 */
.L_x_18:
        /* <DEDUP_REMOVED lines=14> */
.L_x_20:


//--------------------- .nv.global.init           --------------------------
	.section	.nv.global.init,"aw",@progbits
	.align	4
.nv.global.init:
	.type		mrg32k3aM1SubSeq,@object
	.size		mrg32k3aM1SubSeq,(mrg32k3aM2SubSeq - mrg32k3aM1SubSeq)
mrg32k3aM1SubSeq:
        /*0000*/ 	.byte	0x0b, 0xcc, 0xee, 0x04, 0x73, 0x29, 0x8b, 0x6f, 0xf6, 0x53, 0x03, 0xf6, 0x23, 0xf6, 0xea, 0xda
        /* <DEDUP_REMOVED lines=125> */
	.type		mrg32k3aM2SubSeq,@object
	.size		mrg32k3aM2SubSeq,(mrg32k3aM1 - mrg32k3aM2SubSeq)
mrg32k3aM2SubSeq:
        /* <DEDUP_REMOVED lines=126> */
	.type		mrg32k3aM1,@object
	.size		mrg32k3aM1,(mrg32k3aM1Seq - mrg32k3aM1)
mrg32k3aM1:
        /* <DEDUP_REMOVED lines=144> */
	.type		mrg32k3aM1Seq,@object
	.size		mrg32k3aM1Seq,(mrg32k3aM2 - mrg32k3aM1Seq)
mrg32k3aM1Seq:
        /* <DEDUP_REMOVED lines=144> */
	.type		mrg32k3aM2,@object
	.size		mrg32k3aM2,(mrg32k3aM2Seq - mrg32k3aM2)
mrg32k3aM2:
        /* <DEDUP_REMOVED lines=144> */
	.type		mrg32k3aM2Seq,@object
	.size		mrg32k3aM2Seq,(precalc_xorwow_matrix - mrg32k3aM2Seq)
mrg32k3aM2Seq:
        /* <DEDUP_REMOVED lines=144> */
	.type		precalc_xorwow_matrix,@object
	.size		precalc_xorwow_matrix,(precalc_xorwow_offset_matrix - precalc_xorwow_matrix)
precalc_xorwow_matrix:
        /* <DEDUP_REMOVED lines=6400> */
	.type		precalc_xorwow_offset_matrix,@object
	.size		precalc_xorwow_offset_matrix,(.L_1 - precalc_xorwow_offset_matrix)
precalc_xorwow_offset_matrix:
        /* <DEDUP_REMOVED lines=6400> */
.L_1:


//--------------------- .nv.shared.reserved.0     --------------------------
	.section	.nv.shared.reserved.0,"aw",@nobits
	.weak		__nv_reservedSMEM_offset_0_alias
	.size		__nv_reservedSMEM_offset_0_alias, 0, 64
	.other		__nv_reservedSMEM_offset_0_alias,@"STO_CUDA_RESERVED_SHARED STV_DEFAULT"
__nv_reservedSMEM_offset_0_alias:
	.zero		0
	.zero		64


//--------------------- .nv.constant0._Z12setup_kernelP17curandStateXORWOWy --------------------------
	.section	.nv.constant0._Z12setup_kernelP17curandStateXORWOWy,"a",@progbits
	.sectionflags	@""
	.align	4
.nv.constant0._Z12setup_kernelP17curandStateXORWOWy:
	.zero		912


//--------------------- .nv.constant0._Z14monte_carlo_piPiS_P17curandStateXORWOW --------------------------
	.section	.nv.constant0._Z14monte_carlo_piPiS_P17curandStateXORWOW,"a",@progbits
	.sectionflags	@""
	.align	4
.nv.constant0._Z14monte_carlo_piPiS_P17curandStateXORWOW:
	.zero		920


//--------------------- SYMBOLS --------------------------

	.type		.nv.reservedSmem.offset0,@object
	.size		.nv.reservedSmem.offset0,0x4
